//
// Generated by NVIDIA NVVM Compiler
//
// Compiler Build ID: CL-36424714
// Cuda compilation tools, release 13.0, V13.0.88
// Based on NVVM 20.0.0
//

.version 9.0
.target sm_100
.address_size 64

	// .globl	_Z8quantizePK7__half2PS_PjPKi

.visible .entry _Z8quantizePK7__half2PS_PjPKi(
	.param .u64 .ptr .align 1 _Z8quantizePK7__half2PS_PjPKi_param_0,
	.param .u64 .ptr .align 1 _Z8quantizePK7__half2PS_PjPKi_param_1,
	.param .u64 .ptr .align 1 _Z8quantizePK7__half2PS_PjPKi_param_2,
	.param .u64 .ptr .align 1 _Z8quantizePK7__half2PS_PjPKi_param_3
)
{
	.reg .pred 	%p<46>;
	.reg .b16 	%rs<470>;
	.reg .b32 	%r<208>;
	.reg .b32 	%f<127>;
	.reg .b64 	%rd<34>;
	.reg .b64 	%fd<7>;

	ld.param.u64 	%rd9, [_Z8quantizePK7__half2PS_PjPKi_param_2];
	ld.param.u64 	%rd10, [_Z8quantizePK7__half2PS_PjPKi_param_3];
	cvta.to.global.u64 	%rd11, %rd9;
	cvta.to.global.u64 	%rd12, %rd10;
	mov.u32 	%r34, %ctaid.x;
	shl.b32 	%r35, %r34, 6;
	mul.wide.u32 	%rd13, %r35, 4;
	add.s64 	%rd32, %rd12, %rd13;
	ld.global.nc.u32 	%r1, [%rd32+128];
	ld.global.nc.u32 	%r36, [%rd32+132];
	cvt.s64.s32 	%rd14, %r36;
	mov.f32 	%f31, 0f00000000;
	// begin inline asm
	{.reg .f16 low;
  cvt.rn.f16.f32 low, %f31;
  mov.b32 %r207, {low,low};}

	// end inline asm
	mov.b32 	%r205, 0;
	// begin inline asm
	cvt.rn.f16.s32 %rs91, %r205;
	// end inline asm
	// begin inline asm
	{  mov.b32 %r31, {%rs91,%rs91};}

	// end inline asm
	mov.u32 	%r37, %tid.x;
	// begin inline asm
	{mov.u32 %r32, WARP_SZ;
}
	// end inline asm
	shl.b32 	%r38, %r32, 8;
	add.s32 	%r4, %r38, -8161;
	xor.b32  	%r5, %r37, 2;
	shr.u32 	%r39, %r37, 2;
	shl.b32 	%r40, %r37, 3;
	and.b32  	%r41, %r40, 24;
	add.s32 	%r42, %r41, %r39;
	cvt.u64.u32 	%rd15, %r42;
	add.s64 	%rd16, %rd14, %rd15;
	shl.b64 	%rd17, %rd16, 2;
	add.s64 	%rd33, %rd11, %rd17;
	neg.s32 	%r204, %r37;
$L__BB0_1:
	ld.param.u64 	%rd30, [_Z8quantizePK7__half2PS_PjPKi_param_0];
	ld.global.nc.u32 	%r92, [%rd32];
	cvt.s64.s32 	%rd18, %r92;
	cvt.u64.u32 	%rd19, %r37;
	add.s64 	%rd20, %rd18, %rd19;
	cvta.to.global.u64 	%rd21, %rd30;
	shl.b64 	%rd22, %rd20, 2;
	add.s64 	%rd23, %rd21, %rd22;
	ld.global.nc.u32 	%r10, [%rd23];
	// begin inline asm
	{add.f16x2 %r43,%r31,%r10;
}
	// end inline asm
	ld.global.nc.u32 	%r11, [%rd23+128];
	// begin inline asm
	{add.f16x2 %r46,%r43,%r11;
}
	// end inline asm
	ld.global.nc.u32 	%r12, [%rd23+256];
	// begin inline asm
	{add.f16x2 %r49,%r46,%r12;
}
	// end inline asm
	ld.global.nc.u32 	%r13, [%rd23+384];
	// begin inline asm
	{add.f16x2 %r52,%r49,%r13;
}
	// end inline asm
	// begin inline asm
	{.reg .f16 low,high;
 mov.b32 {low,high}, %r52;
 mov.b16 %rs93, low;}
	// end inline asm
	// begin inline asm
	{.reg .f16 low,high;
 mov.b32 {low,high}, %r52;
 mov.b16 %rs94, high;}
	// end inline asm
	// begin inline asm
	{add.f16 %rs95,%rs93,%rs94;
}
	// end inline asm
	// begin inline asm
	{  mov.b32 %r57, {%rs95,%rs95};}

	// end inline asm
	xor.b32  	%r60, %r37, 1;
	mov.b32 	%r90, -1;
	// begin inline asm
	{shfl.sync.idx.b32 %r58,%r57,%r60,%r4,%r90;
}
	// end inline asm
	// begin inline asm
	{.reg .f16 low,high;
 mov.b32 {low,high}, %r58;
 mov.b16 %rs100, low;}
	// end inline asm
	// begin inline asm
	{add.f16 %rs101,%rs95,%rs100;
}
	// end inline asm
	// begin inline asm
	{  mov.b32 %r64, {%rs101,%rs101};}

	// end inline asm
	// begin inline asm
	{shfl.sync.idx.b32 %r65,%r64,%r5,%r4,%r90;
}
	// end inline asm
	// begin inline asm
	{.reg .f16 low,high;
 mov.b32 {low,high}, %r65;
 mov.b16 %rs106, low;}
	// end inline asm
	// begin inline asm
	{add.f16 %rs107,%rs101,%rs106;
}
	// end inline asm
	// begin inline asm
	{  mov.b32 %r71, {%rs107,%rs107};}

	// end inline asm
	xor.b32  	%r74, %r37, 4;
	// begin inline asm
	{shfl.sync.idx.b32 %r72,%r71,%r74,%r4,%r90;
}
	// end inline asm
	// begin inline asm
	{.reg .f16 low,high;
 mov.b32 {low,high}, %r72;
 mov.b16 %rs112, low;}
	// end inline asm
	// begin inline asm
	{add.f16 %rs113,%rs107,%rs112;
}
	// end inline asm
	// begin inline asm
	{  mov.b32 %r78, {%rs113,%rs113};}

	// end inline asm
	xor.b32  	%r81, %r37, 8;
	// begin inline asm
	{shfl.sync.idx.b32 %r79,%r78,%r81,%r4,%r90;
}
	// end inline asm
	// begin inline asm
	{.reg .f16 low,high;
 mov.b32 {low,high}, %r79;
 mov.b16 %rs118, low;}
	// end inline asm
	// begin inline asm
	{add.f16 %rs119,%rs113,%rs118;
}
	// end inline asm
	// begin inline asm
	{  mov.b32 %r85, {%rs119,%rs119};}

	// end inline asm
	xor.b32  	%r88, %r37, 16;
	// begin inline asm
	{shfl.sync.idx.b32 %r86,%r85,%r88,%r4,%r90;
}
	// end inline asm
	// begin inline asm
	{.reg .f16 low,high;
 mov.b32 {low,high}, %r86;
 mov.b16 %rs124, low;}
	// end inline asm
	// begin inline asm
	{add.f16 %rs125,%rs119,%rs124;
}
	// end inline asm
	mov.f64 	%fd1, 0d4070000000000000;
	// begin inline asm
	{  cvt.rn.f16.f64 %rs128, %fd1;}

	// end inline asm
	// begin inline asm
	{  cvt.f32.f16 %f32, %rs125;}

	// end inline asm
	// begin inline asm
	{  cvt.f32.f16 %f33, %rs128;}

	// end inline asm
	// begin inline asm
	{rcp.approx.ftz.f32 %f34, %f33;
}
	// end inline asm
	mul.f32 	%f36, %f32, %f34;
	// begin inline asm
	{  cvt.rn.f16.f32 %rs442, %f36;}

	// end inline asm
	// begin inline asm
	{abs.f16 %rs132,%rs442;
}
	// end inline asm
	mov.b16 	%rs136, 143;
	// begin inline asm
	{ .reg .pred __$temp3;
  setp.lt.f16  __$temp3, %rs132, %rs136;
  selp.u16 %rs134, 1, 0, __$temp3;}
	// end inline asm
	setp.eq.s16 	%p1, %rs134, 0;
	@%p1 bra 	$L__BB0_4;
	mov.f32 	%f37, 0f00000000;
	// begin inline asm
	{  cvt.rn.f16.f32 %rs137, %f37;}

	// end inline asm
	// begin inline asm
	{ .reg .pred __$temp3;
  setp.lt.f16  __$temp3, %rs137, %rs132;
  selp.u16 %rs138, 1, 0, __$temp3;}
	// end inline asm
	setp.eq.s16 	%p2, %rs138, 0;
	@%p2 bra 	$L__BB0_4;
	neg.f32 	%f39, %f33;
	fma.rn.f32 	%f40, %f39, %f36, %f32;
	fma.rn.f32 	%f38, %f34, %f40, %f36;
	// begin inline asm
	{  cvt.rn.f16.f32 %rs442, %f38;}

	// end inline asm
$L__BB0_4:
	// begin inline asm
	{  mov.b32 %r94, {%rs442,%rs442};}

	// end inline asm
	// begin inline asm
	{sub.f16x2 %r95,%r10,%r94;
}
	// end inline asm
	// begin inline asm
	{mul.f16x2 %r98,%r95,%r95;
}
	// end inline asm
	// begin inline asm
	{add.f16x2 %r101,%r31,%r98;
}
	// end inline asm
	// begin inline asm
	{sub.f16x2 %r104,%r11,%r94;
}
	// end inline asm
	// begin inline asm
	{mul.f16x2 %r107,%r104,%r104;
}
	// end inline asm
	// begin inline asm
	{add.f16x2 %r110,%r101,%r107;
}
	// end inline asm
	// begin inline asm
	{sub.f16x2 %r113,%r12,%r94;
}
	// end inline asm
	// begin inline asm
	{mul.f16x2 %r116,%r113,%r113;
}
	// end inline asm
	// begin inline asm
	{add.f16x2 %r119,%r110,%r116;
}
	// end inline asm
	// begin inline asm
	{sub.f16x2 %r122,%r13,%r94;
}
	// end inline asm
	// begin inline asm
	{mul.f16x2 %r125,%r122,%r122;
}
	// end inline asm
	// begin inline asm
	{add.f16x2 %r128,%r119,%r125;
}
	// end inline asm
	// begin inline asm
	{.reg .f16 low,high;
 mov.b32 {low,high}, %r128;
 mov.b16 %rs143, low;}
	// end inline asm
	// begin inline asm
	{.reg .f16 low,high;
 mov.b32 {low,high}, %r128;
 mov.b16 %rs144, high;}
	// end inline asm
	// begin inline asm
	{add.f16 %rs145,%rs143,%rs144;
}
	// end inline asm
	// begin inline asm
	{  mov.b32 %r133, {%rs145,%rs145};}

	// end inline asm
	mov.b32 	%r166, -1;
	// begin inline asm
	{shfl.sync.idx.b32 %r134,%r133,%r60,%r4,%r166;
}
	// end inline asm
	// begin inline asm
	{.reg .f16 low,high;
 mov.b32 {low,high}, %r134;
 mov.b16 %rs150, low;}
	// end inline asm
	// begin inline asm
	{add.f16 %rs151,%rs145,%rs150;
}
	// end inline asm
	// begin inline asm
	{  mov.b32 %r140, {%rs151,%rs151};}

	// end inline asm
	// begin inline asm
	{shfl.sync.idx.b32 %r141,%r140,%r5,%r4,%r166;
}
	// end inline asm
	// begin inline asm
	{.reg .f16 low,high;
 mov.b32 {low,high}, %r141;
 mov.b16 %rs156, low;}
	// end inline asm
	// begin inline asm
	{add.f16 %rs157,%rs151,%rs156;
}
	// end inline asm
	// begin inline asm
	{  mov.b32 %r147, {%rs157,%rs157};}

	// end inline asm
	// begin inline asm
	{shfl.sync.idx.b32 %r148,%r147,%r74,%r4,%r166;
}
	// end inline asm
	// begin inline asm
	{.reg .f16 low,high;
 mov.b32 {low,high}, %r148;
 mov.b16 %rs162, low;}
	// end inline asm
	// begin inline asm
	{add.f16 %rs163,%rs157,%rs162;
}
	// end inline asm
	// begin inline asm
	{  mov.b32 %r154, {%rs163,%rs163};}

	// end inline asm
	// begin inline asm
	{shfl.sync.idx.b32 %r155,%r154,%r81,%r4,%r166;
}
	// end inline asm
	// begin inline asm
	{.reg .f16 low,high;
 mov.b32 {low,high}, %r155;
 mov.b16 %rs168, low;}
	// end inline asm
	// begin inline asm
	{add.f16 %rs169,%rs163,%rs168;
}
	// end inline asm
	// begin inline asm
	{  mov.b32 %r161, {%rs169,%rs169};}

	// end inline asm
	// begin inline asm
	{shfl.sync.idx.b32 %r162,%r161,%r88,%r4,%r166;
}
	// end inline asm
	// begin inline asm
	{.reg .f16 low,high;
 mov.b32 {low,high}, %r162;
 mov.b16 %rs174, low;}
	// end inline asm
	// begin inline asm
	{add.f16 %rs175,%rs169,%rs174;
}
	// end inline asm
	mov.f64 	%fd2, 0d406FE00000000000;
	// begin inline asm
	{  cvt.rn.f16.f64 %rs178, %fd2;}

	// end inline asm
	// begin inline asm
	{  cvt.f32.f16 %f41, %rs175;}

	// end inline asm
	// begin inline asm
	{  cvt.f32.f16 %f42, %rs178;}

	// end inline asm
	// begin inline asm
	{rcp.approx.ftz.f32 %f43, %f42;
}
	// end inline asm
	mul.f32 	%f45, %f41, %f43;
	// begin inline asm
	{  cvt.rn.f16.f32 %rs443, %f45;}

	// end inline asm
	// begin inline asm
	{abs.f16 %rs182,%rs443;
}
	// end inline asm
	mov.b16 	%rs186, 143;
	// begin inline asm
	{ .reg .pred __$temp3;
  setp.lt.f16  __$temp3, %rs182, %rs186;
  selp.u16 %rs184, 1, 0, __$temp3;}
	// end inline asm
	setp.eq.s16 	%p3, %rs184, 0;
	@%p3 bra 	$L__BB0_7;
	mov.f32 	%f46, 0f00000000;
	// begin inline asm
	{  cvt.rn.f16.f32 %rs187, %f46;}

	// end inline asm
	// begin inline asm
	{ .reg .pred __$temp3;
  setp.lt.f16  __$temp3, %rs187, %rs182;
  selp.u16 %rs188, 1, 0, __$temp3;}
	// end inline asm
	setp.eq.s16 	%p4, %rs188, 0;
	@%p4 bra 	$L__BB0_7;
	neg.f32 	%f48, %f42;
	fma.rn.f32 	%f49, %f48, %f45, %f41;
	fma.rn.f32 	%f47, %f43, %f49, %f45;
	// begin inline asm
	{  cvt.rn.f16.f32 %rs443, %f47;}

	// end inline asm
$L__BB0_7:
	// begin inline asm
	{.reg.b32         f;        
 .reg.b16         r;        
  mov.b16         r,%rs443;     
  cvt.f32.f16     f,r;      
  sqrt.approx.ftz.f32   f,f;  
  cvt.rn.f16.f32      r,f;  
  mov.b16         %rs192,r;     
}
	// end inline asm
	mov.f64 	%fd3, 0d4002666666666666;
	// begin inline asm
	{  cvt.rn.f16.f64 %rs194, %fd3;}

	// end inline asm
	// begin inline asm
	{  cvt.f32.f16 %f50, %rs192;}

	// end inline asm
	// begin inline asm
	{  cvt.f32.f16 %f51, %rs194;}

	// end inline asm
	// begin inline asm
	{rcp.approx.ftz.f32 %f52, %f51;
}
	// end inline asm
	mul.f32 	%f54, %f50, %f52;
	// begin inline asm
	{  cvt.rn.f16.f32 %rs445, %f54;}

	// end inline asm
	// begin inline asm
	{abs.f16 %rs198,%rs445;
}
	// end inline asm
	mov.b16 	%rs202, 143;
	// begin inline asm
	{ .reg .pred __$temp3;
  setp.lt.f16  __$temp3, %rs198, %rs202;
  selp.u16 %rs200, 1, 0, __$temp3;}
	// end inline asm
	setp.eq.s16 	%p5, %rs200, 0;
	@%p5 bra 	$L__BB0_10;
	mov.f32 	%f55, 0f00000000;
	// begin inline asm
	{  cvt.rn.f16.f32 %rs203, %f55;}

	// end inline asm
	// begin inline asm
	{ .reg .pred __$temp3;
  setp.lt.f16  __$temp3, %rs203, %rs198;
  selp.u16 %rs204, 1, 0, __$temp3;}
	// end inline asm
	setp.eq.s16 	%p6, %rs204, 0;
	@%p6 bra 	$L__BB0_10;
	neg.f32 	%f57, %f51;
	fma.rn.f32 	%f58, %f57, %f54, %f50;
	fma.rn.f32 	%f56, %f52, %f58, %f54;
	// begin inline asm
	{  cvt.rn.f16.f32 %rs445, %f56;}

	// end inline asm
$L__BB0_10:
	setp.ne.s32 	%p7, %r204, 0;
	@%p7 bra 	$L__BB0_12;
	// begin inline asm
	{  mov.b32 %r207, {%rs442,%rs445};}

	// end inline asm
$L__BB0_12:
	// begin inline asm
	{ .reg .pred __$temp3;
  setp.eq.f16  __$temp3, %rs445, %rs91;
  selp.u16 %rs210, 1, 0, __$temp3;}
	// end inline asm
	setp.eq.s16 	%p8, %rs210, 0;
	@%p8 bra 	$L__BB0_14;
	mov.f32 	%f59, 0f3F800000;
	// begin inline asm
	{  cvt.rn.f16.f32 %rs445, %f59;}

	// end inline asm
$L__BB0_14:
	// begin inline asm
	{.reg .f16 low,high;
 mov.b32 {low,high}, %r10;
 mov.b16 %rs214, low;}
	// end inline asm
	// begin inline asm
	{sub.f16 %rs215,%rs214,%rs442;
}
	// end inline asm
	// begin inline asm
	{  cvt.f32.f16 %f60, %rs215;}

	// end inline asm
	// begin inline asm
	{  cvt.f32.f16 %f61, %rs445;}

	// end inline asm
	// begin inline asm
	{rcp.approx.ftz.f32 %f62, %f61;
}
	// end inline asm
	mul.f32 	%f64, %f60, %f62;
	// begin inline asm
	{  cvt.rn.f16.f32 %rs446, %f64;}

	// end inline asm
	// begin inline asm
	{abs.f16 %rs221,%rs446;
}
	// end inline asm
	mov.b16 	%rs225, 143;
	// begin inline asm
	{ .reg .pred __$temp3;
  setp.lt.f16  __$temp3, %rs221, %rs225;
  selp.u16 %rs223, 1, 0, __$temp3;}
	// end inline asm
	setp.eq.s16 	%p9, %rs223, 0;
	@%p9 bra 	$L__BB0_17;
	mov.f32 	%f65, 0f00000000;
	// begin inline asm
	{  cvt.rn.f16.f32 %rs226, %f65;}

	// end inline asm
	// begin inline asm
	{ .reg .pred __$temp3;
  setp.lt.f16  __$temp3, %rs226, %rs221;
  selp.u16 %rs227, 1, 0, __$temp3;}
	// end inline asm
	setp.eq.s16 	%p10, %rs227, 0;
	@%p10 bra 	$L__BB0_17;
	neg.f32 	%f67, %f61;
	fma.rn.f32 	%f68, %f67, %f64, %f60;
	fma.rn.f32 	%f66, %f62, %f68, %f64;
	// begin inline asm
	{  cvt.rn.f16.f32 %rs446, %f66;}

	// end inline asm
$L__BB0_17:
	mov.f64 	%fd4, 0d4021000000000000;
	// begin inline asm
	{  cvt.rn.f16.f64 %rs231, %fd4;}

	// end inline asm
	// begin inline asm
	{add.f16 %rs448,%rs446,%rs231;
}
	// end inline asm
	mov.f64 	%fd5, 0d3FF8000000000000;
	// begin inline asm
	{  cvt.rn.f16.f64 %rs235, %fd5;}

	// end inline asm
	// begin inline asm
	{ .reg .pred __$temp3;
  setp.gt.f16  __$temp3, %rs448, %rs235;
  selp.u16 %rs236, 1, 0, __$temp3;}
	// end inline asm
	setp.ne.s16 	%p11, %rs236, 0;
	@%p11 bra 	$L__BB0_19;
	mov.f32 	%f69, 0f3FC00000;
	// begin inline asm
	{  cvt.rn.f16.f32 %rs448, %f69;}

	// end inline asm
$L__BB0_19:
	mov.f64 	%fd6, 0d402F000000000000;
	// begin inline asm
	{  cvt.rn.f16.f64 %rs240, %fd6;}

	// end inline asm
	// begin inline asm
	{ .reg .pred __$temp3;
  setp.lt.f16  __$temp3, %rs448, %rs240;
  selp.u16 %rs241, 1, 0, __$temp3;}
	// end inline asm
	setp.ne.s16 	%p12, %rs241, 0;
	@%p12 bra 	$L__BB0_21;
	mov.f32 	%f70, 0f41780000;
	// begin inline asm
	{  cvt.rn.f16.f32 %rs448, %f70;}

	// end inline asm
$L__BB0_21:
	// begin inline asm
	cvt.rmi.s32.f16 %r170, %rs448;
	// end inline asm
	// begin inline asm
	{.reg .f16 low,high;
 mov.b32 {low,high}, %r10;
 mov.b16 %rs246, high;}
	// end inline asm
	// begin inline asm
	{sub.f16 %rs247,%rs246,%rs442;
}
	// end inline asm
	// begin inline asm
	{  cvt.f32.f16 %f71, %rs247;}

	// end inline asm
	mul.f32 	%f72, %f71, %f62;
	// begin inline asm
	{  cvt.rn.f16.f32 %rs449, %f72;}

	// end inline asm
	// begin inline asm
	{abs.f16 %rs252,%rs449;
}
	// end inline asm
	mov.b16 	%rs256, 143;
	// begin inline asm
	{ .reg .pred __$temp3;
  setp.lt.f16  __$temp3, %rs252, %rs256;
  selp.u16 %rs254, 1, 0, __$temp3;}
	// end inline asm
	setp.eq.s16 	%p13, %rs254, 0;
	@%p13 bra 	$L__BB0_24;
	mov.f32 	%f73, 0f00000000;
	// begin inline asm
	{  cvt.rn.f16.f32 %rs257, %f73;}

	// end inline asm
	// begin inline asm
	{ .reg .pred __$temp3;
  setp.lt.f16  __$temp3, %rs257, %rs252;
  selp.u16 %rs258, 1, 0, __$temp3;}
	// end inline asm
	setp.eq.s16 	%p14, %rs258, 0;
	@%p14 bra 	$L__BB0_24;
	neg.f32 	%f75, %f61;
	fma.rn.f32 	%f76, %f75, %f72, %f71;
	fma.rn.f32 	%f74, %f62, %f76, %f72;
	// begin inline asm
	{  cvt.rn.f16.f32 %rs449, %f74;}

	// end inline asm
$L__BB0_24:
	// begin inline asm
	{add.f16 %rs451,%rs449,%rs231;
}
	// end inline asm
	// begin inline asm
	{ .reg .pred __$temp3;
  setp.gt.f16  __$temp3, %rs451, %rs235;
  selp.u16 %rs265, 1, 0, __$temp3;}
	// end inline asm
	setp.ne.s16 	%p15, %rs265, 0;
	@%p15 bra 	$L__BB0_26;
	mov.f32 	%f77, 0f3FC00000;
	// begin inline asm
	{  cvt.rn.f16.f32 %rs451, %f77;}

	// end inline asm
$L__BB0_26:
	// begin inline asm
	{ .reg .pred __$temp3;
  setp.lt.f16  __$temp3, %rs451, %rs240;
  selp.u16 %rs269, 1, 0, __$temp3;}
	// end inline asm
	setp.ne.s16 	%p16, %rs269, 0;
	@%p16 bra 	$L__BB0_28;
	mov.f32 	%f78, 0f41780000;
	// begin inline asm
	{  cvt.rn.f16.f32 %rs451, %f78;}

	// end inline asm
$L__BB0_28:
	// begin inline asm
	cvt.rmi.s32.f16 %r172, %rs451;
	// end inline asm
	shl.b32 	%r174, %r172, 4;
	or.b32  	%r21, %r174, %r170;
	// begin inline asm
	{.reg .f16 low,high;
 mov.b32 {low,high}, %r11;
 mov.b16 %rs274, low;}
	// end inline asm
	// begin inline asm
	{sub.f16 %rs275,%rs274,%rs442;
}
	// end inline asm
	// begin inline asm
	{  cvt.f32.f16 %f79, %rs275;}

	// end inline asm
	mul.f32 	%f80, %f79, %f62;
	// begin inline asm
	{  cvt.rn.f16.f32 %rs452, %f80;}

	// end inline asm
	// begin inline asm
	{abs.f16 %rs280,%rs452;
}
	// end inline asm
	mov.b16 	%rs284, 143;
	// begin inline asm
	{ .reg .pred __$temp3;
  setp.lt.f16  __$temp3, %rs280, %rs284;
  selp.u16 %rs282, 1, 0, __$temp3;}
	// end inline asm
	setp.eq.s16 	%p17, %rs282, 0;
	@%p17 bra 	$L__BB0_31;
	mov.f32 	%f81, 0f00000000;
	// begin inline asm
	{  cvt.rn.f16.f32 %rs285, %f81;}

	// end inline asm
	// begin inline asm
	{ .reg .pred __$temp3;
  setp.lt.f16  __$temp3, %rs285, %rs280;
  selp.u16 %rs286, 1, 0, __$temp3;}
	// end inline asm
	setp.eq.s16 	%p18, %rs286, 0;
	@%p18 bra 	$L__BB0_31;
	neg.f32 	%f83, %f61;
	fma.rn.f32 	%f84, %f83, %f80, %f79;
	fma.rn.f32 	%f82, %f62, %f84, %f80;
	// begin inline asm
	{  cvt.rn.f16.f32 %rs452, %f82;}

	// end inline asm
$L__BB0_31:
	// begin inline asm
	{add.f16 %rs454,%rs452,%rs231;
}
	// end inline asm
	// begin inline asm
	{ .reg .pred __$temp3;
  setp.gt.f16  __$temp3, %rs454, %rs235;
  selp.u16 %rs293, 1, 0, __$temp3;}
	// end inline asm
	setp.ne.s16 	%p19, %rs293, 0;
	@%p19 bra 	$L__BB0_33;
	mov.f32 	%f85, 0f3FC00000;
	// begin inline asm
	{  cvt.rn.f16.f32 %rs454, %f85;}

	// end inline asm
$L__BB0_33:
	// begin inline asm
	{ .reg .pred __$temp3;
  setp.lt.f16  __$temp3, %rs454, %rs240;
  selp.u16 %rs297, 1, 0, __$temp3;}
	// end inline asm
	setp.ne.s16 	%p20, %rs297, 0;
	@%p20 bra 	$L__BB0_35;
	mov.f32 	%f86, 0f41780000;
	// begin inline asm
	{  cvt.rn.f16.f32 %rs454, %f86;}

	// end inline asm
$L__BB0_35:
	// begin inline asm
	cvt.rmi.s32.f16 %r175, %rs454;
	// end inline asm
	shl.b32 	%r177, %r175, 8;
	or.b32  	%r22, %r21, %r177;
	// begin inline asm
	{.reg .f16 low,high;
 mov.b32 {low,high}, %r11;
 mov.b16 %rs302, high;}
	// end inline asm
	// begin inline asm
	{sub.f16 %rs303,%rs302,%rs442;
}
	// end inline asm
	// begin inline asm
	{  cvt.f32.f16 %f87, %rs303;}

	// end inline asm
	mul.f32 	%f88, %f87, %f62;
	// begin inline asm
	{  cvt.rn.f16.f32 %rs455, %f88;}

	// end inline asm
	// begin inline asm
	{abs.f16 %rs308,%rs455;
}
	// end inline asm
	mov.b16 	%rs312, 143;
	// begin inline asm
	{ .reg .pred __$temp3;
  setp.lt.f16  __$temp3, %rs308, %rs312;
  selp.u16 %rs310, 1, 0, __$temp3;}
	// end inline asm
	setp.eq.s16 	%p21, %rs310, 0;
	@%p21 bra 	$L__BB0_38;
	mov.f32 	%f89, 0f00000000;
	// begin inline asm
	{  cvt.rn.f16.f32 %rs313, %f89;}

	// end inline asm
	// begin inline asm
	{ .reg .pred __$temp3;
  setp.lt.f16  __$temp3, %rs313, %rs308;
  selp.u16 %rs314, 1, 0, __$temp3;}
	// end inline asm
	setp.eq.s16 	%p22, %rs314, 0;
	@%p22 bra 	$L__BB0_38;
	neg.f32 	%f91, %f61;
	fma.rn.f32 	%f92, %f91, %f88, %f87;
	fma.rn.f32 	%f90, %f62, %f92, %f88;
	// begin inline asm
	{  cvt.rn.f16.f32 %rs455, %f90;}

	// end inline asm
$L__BB0_38:
	// begin inline asm
	{add.f16 %rs457,%rs455,%rs231;
}
	// end inline asm
	// begin inline asm
	{ .reg .pred __$temp3;
  setp.gt.f16  __$temp3, %rs457, %rs235;
  selp.u16 %rs321, 1, 0, __$temp3;}
	// end inline asm
	setp.ne.s16 	%p23, %rs321, 0;
	@%p23 bra 	$L__BB0_40;
	mov.f32 	%f93, 0f3FC00000;
	// begin inline asm
	{  cvt.rn.f16.f32 %rs457, %f93;}

	// end inline asm
$L__BB0_40:
	// begin inline asm
	{ .reg .pred __$temp3;
  setp.lt.f16  __$temp3, %rs457, %rs240;
  selp.u16 %rs325, 1, 0, __$temp3;}
	// end inline asm
	setp.ne.s16 	%p24, %rs325, 0;
	@%p24 bra 	$L__BB0_42;
	mov.f32 	%f94, 0f41780000;
	// begin inline asm
	{  cvt.rn.f16.f32 %rs457, %f94;}

	// end inline asm
$L__BB0_42:
	// begin inline asm
	cvt.rmi.s32.f16 %r178, %rs457;
	// end inline asm
	shl.b32 	%r180, %r178, 12;
	or.b32  	%r23, %r22, %r180;
	// begin inline asm
	{.reg .f16 low,high;
 mov.b32 {low,high}, %r12;
 mov.b16 %rs330, low;}
	// end inline asm
	// begin inline asm
	{sub.f16 %rs331,%rs330,%rs442;
}
	// end inline asm
	// begin inline asm
	{  cvt.f32.f16 %f95, %rs331;}

	// end inline asm
	mul.f32 	%f96, %f95, %f62;
	// begin inline asm
	{  cvt.rn.f16.f32 %rs458, %f96;}

	// end inline asm
	// begin inline asm
	{abs.f16 %rs336,%rs458;
}
	// end inline asm
	mov.b16 	%rs340, 143;
	// begin inline asm
	{ .reg .pred __$temp3;
  setp.lt.f16  __$temp3, %rs336, %rs340;
  selp.u16 %rs338, 1, 0, __$temp3;}
	// end inline asm
	setp.eq.s16 	%p25, %rs338, 0;
	@%p25 bra 	$L__BB0_45;
	mov.f32 	%f97, 0f00000000;
	// begin inline asm
	{  cvt.rn.f16.f32 %rs341, %f97;}

	// end inline asm
	// begin inline asm
	{ .reg .pred __$temp3;
  setp.lt.f16  __$temp3, %rs341, %rs336;
  selp.u16 %rs342, 1, 0, __$temp3;}
	// end inline asm
	setp.eq.s16 	%p26, %rs342, 0;
	@%p26 bra 	$L__BB0_45;
	neg.f32 	%f99, %f61;
	fma.rn.f32 	%f100, %f99, %f96, %f95;
	fma.rn.f32 	%f98, %f62, %f100, %f96;
	// begin inline asm
	{  cvt.rn.f16.f32 %rs458, %f98;}

	// end inline asm
$L__BB0_45:
	// begin inline asm
	{add.f16 %rs460,%rs458,%rs231;
}
	// end inline asm
	// begin inline asm
	{ .reg .pred __$temp3;
  setp.gt.f16  __$temp3, %rs460, %rs235;
  selp.u16 %rs349, 1, 0, __$temp3;}
	// end inline asm
	setp.ne.s16 	%p27, %rs349, 0;
	@%p27 bra 	$L__BB0_47;
	mov.f32 	%f101, 0f3FC00000;
	// begin inline asm
	{  cvt.rn.f16.f32 %rs460, %f101;}

	// end inline asm
$L__BB0_47:
	// begin inline asm
	{ .reg .pred __$temp3;
  setp.lt.f16  __$temp3, %rs460, %rs240;
  selp.u16 %rs353, 1, 0, __$temp3;}
	// end inline asm
	setp.ne.s16 	%p28, %rs353, 0;
	@%p28 bra 	$L__BB0_49;
	mov.f32 	%f102, 0f41780000;
	// begin inline asm
	{  cvt.rn.f16.f32 %rs460, %f102;}

	// end inline asm
$L__BB0_49:
	// begin inline asm
	cvt.rmi.s32.f16 %r181, %rs460;
	// end inline asm
	shl.b32 	%r183, %r181, 16;
	or.b32  	%r24, %r23, %r183;
	// begin inline asm
	{.reg .f16 low,high;
 mov.b32 {low,high}, %r12;
 mov.b16 %rs358, high;}
	// end inline asm
	// begin inline asm
	{sub.f16 %rs359,%rs358,%rs442;
}
	// end inline asm
	// begin inline asm
	{  cvt.f32.f16 %f103, %rs359;}

	// end inline asm
	mul.f32 	%f104, %f103, %f62;
	// begin inline asm
	{  cvt.rn.f16.f32 %rs461, %f104;}

	// end inline asm
	// begin inline asm
	{abs.f16 %rs364,%rs461;
}
	// end inline asm
	mov.b16 	%rs368, 143;
	// begin inline asm
	{ .reg .pred __$temp3;
  setp.lt.f16  __$temp3, %rs364, %rs368;
  selp.u16 %rs366, 1, 0, __$temp3;}
	// end inline asm
	setp.eq.s16 	%p29, %rs366, 0;
	@%p29 bra 	$L__BB0_52;
	mov.f32 	%f105, 0f00000000;
	// begin inline asm
	{  cvt.rn.f16.f32 %rs369, %f105;}

	// end inline asm
	// begin inline asm
	{ .reg .pred __$temp3;
  setp.lt.f16  __$temp3, %rs369, %rs364;
  selp.u16 %rs370, 1, 0, __$temp3;}
	// end inline asm
	setp.eq.s16 	%p30, %rs370, 0;
	@%p30 bra 	$L__BB0_52;
	neg.f32 	%f107, %f61;
	fma.rn.f32 	%f108, %f107, %f104, %f103;
	fma.rn.f32 	%f106, %f62, %f108, %f104;
	// begin inline asm
	{  cvt.rn.f16.f32 %rs461, %f106;}

	// end inline asm
$L__BB0_52:
	// begin inline asm
	{add.f16 %rs463,%rs461,%rs231;
}
	// end inline asm
	// begin inline asm
	{ .reg .pred __$temp3;
  setp.gt.f16  __$temp3, %rs463, %rs235;
  selp.u16 %rs377, 1, 0, __$temp3;}
	// end inline asm
	setp.ne.s16 	%p31, %rs377, 0;
	@%p31 bra 	$L__BB0_54;
	mov.f32 	%f109, 0f3FC00000;
	// begin inline asm
	{  cvt.rn.f16.f32 %rs463, %f109;}

	// end inline asm
$L__BB0_54:
	// begin inline asm
	{ .reg .pred __$temp3;
  setp.lt.f16  __$temp3, %rs463, %rs240;
  selp.u16 %rs381, 1, 0, __$temp3;}
	// end inline asm
	setp.ne.s16 	%p32, %rs381, 0;
	@%p32 bra 	$L__BB0_56;
	mov.f32 	%f110, 0f41780000;
	// begin inline asm
	{  cvt.rn.f16.f32 %rs463, %f110;}

	// end inline asm
$L__BB0_56:
	// begin inline asm
	cvt.rmi.s32.f16 %r184, %rs463;
	// end inline asm
	shl.b32 	%r186, %r184, 20;
	or.b32  	%r25, %r24, %r186;
	// begin inline asm
	{.reg .f16 low,high;
 mov.b32 {low,high}, %r13;
 mov.b16 %rs386, low;}
	// end inline asm
	// begin inline asm
	{sub.f16 %rs387,%rs386,%rs442;
}
	// end inline asm
	// begin inline asm
	{  cvt.f32.f16 %f111, %rs387;}

	// end inline asm
	mul.f32 	%f112, %f111, %f62;
	// begin inline asm
	{  cvt.rn.f16.f32 %rs464, %f112;}

	// end inline asm
	// begin inline asm
	{abs.f16 %rs392,%rs464;
}
	// end inline asm
	mov.b16 	%rs396, 143;
	// begin inline asm
	{ .reg .pred __$temp3;
  setp.lt.f16  __$temp3, %rs392, %rs396;
  selp.u16 %rs394, 1, 0, __$temp3;}
	// end inline asm
	setp.eq.s16 	%p33, %rs394, 0;
	@%p33 bra 	$L__BB0_59;
	mov.f32 	%f113, 0f00000000;
	// begin inline asm
	{  cvt.rn.f16.f32 %rs397, %f113;}

	// end inline asm
	// begin inline asm
	{ .reg .pred __$temp3;
  setp.lt.f16  __$temp3, %rs397, %rs392;
  selp.u16 %rs398, 1, 0, __$temp3;}
	// end inline asm
	setp.eq.s16 	%p34, %rs398, 0;
	@%p34 bra 	$L__BB0_59;
	neg.f32 	%f115, %f61;
	fma.rn.f32 	%f116, %f115, %f112, %f111;
	fma.rn.f32 	%f114, %f62, %f116, %f112;
	// begin inline asm
	{  cvt.rn.f16.f32 %rs464, %f114;}

	// end inline asm
$L__BB0_59:
	// begin inline asm
	{add.f16 %rs466,%rs464,%rs231;
}
	// end inline asm
	// begin inline asm
	{ .reg .pred __$temp3;
  setp.gt.f16  __$temp3, %rs466, %rs235;
  selp.u16 %rs405, 1, 0, __$temp3;}
	// end inline asm
	setp.ne.s16 	%p35, %rs405, 0;
	@%p35 bra 	$L__BB0_61;
	mov.f32 	%f117, 0f3FC00000;
	// begin inline asm
	{  cvt.rn.f16.f32 %rs466, %f117;}

	// end inline asm
$L__BB0_61:
	// begin inline asm
	{ .reg .pred __$temp3;
  setp.lt.f16  __$temp3, %rs466, %rs240;
  selp.u16 %rs409, 1, 0, __$temp3;}
	// end inline asm
	setp.ne.s16 	%p36, %rs409, 0;
	@%p36 bra 	$L__BB0_63;
	mov.f32 	%f118, 0f41780000;
	// begin inline asm
	{  cvt.rn.f16.f32 %rs466, %f118;}

	// end inline asm
$L__BB0_63:
	// begin inline asm
	cvt.rmi.s32.f16 %r187, %rs466;
	// end inline asm
	shl.b32 	%r189, %r187, 24;
	or.b32  	%r26, %r25, %r189;
	// begin inline asm
	{.reg .f16 low,high;
 mov.b32 {low,high}, %r13;
 mov.b16 %rs414, high;}
	// end inline asm
	// begin inline asm
	{sub.f16 %rs415,%rs414,%rs442;
}
	// end inline asm
	// begin inline asm
	{  cvt.f32.f16 %f119, %rs415;}

	// end inline asm
	mul.f32 	%f120, %f119, %f62;
	// begin inline asm
	{  cvt.rn.f16.f32 %rs467, %f120;}

	// end inline asm
	// begin inline asm
	{abs.f16 %rs420,%rs467;
}
	// end inline asm
	mov.b16 	%rs424, 143;
	// begin inline asm
	{ .reg .pred __$temp3;
  setp.lt.f16  __$temp3, %rs420, %rs424;
  selp.u16 %rs422, 1, 0, __$temp3;}
	// end inline asm
	setp.eq.s16 	%p37, %rs422, 0;
	@%p37 bra 	$L__BB0_66;
	mov.f32 	%f121, 0f00000000;
	// begin inline asm
	{  cvt.rn.f16.f32 %rs425, %f121;}

	// end inline asm
	// begin inline asm
	{ .reg .pred __$temp3;
  setp.lt.f16  __$temp3, %rs425, %rs420;
  selp.u16 %rs426, 1, 0, __$temp3;}
	// end inline asm
	setp.eq.s16 	%p38, %rs426, 0;
	@%p38 bra 	$L__BB0_66;
	neg.f32 	%f123, %f61;
	fma.rn.f32 	%f124, %f123, %f120, %f119;
	fma.rn.f32 	%f122, %f62, %f124, %f120;
	// begin inline asm
	{  cvt.rn.f16.f32 %rs467, %f122;}

	// end inline asm
$L__BB0_66:
	// begin inline asm
	{add.f16 %rs469,%rs467,%rs231;
}
	// end inline asm
	// begin inline asm
	{ .reg .pred __$temp3;
  setp.gt.f16  __$temp3, %rs469, %rs235;
  selp.u16 %rs433, 1, 0, __$temp3;}
	// end inline asm
	setp.ne.s16 	%p39, %rs433, 0;
	@%p39 bra 	$L__BB0_68;
	mov.f32 	%f125, 0f3FC00000;
	// begin inline asm
	{  cvt.rn.f16.f32 %rs469, %f125;}

	// end inline asm
$L__BB0_68:
	// begin inline asm
	{ .reg .pred __$temp3;
  setp.lt.f16  __$temp3, %rs469, %rs240;
  selp.u16 %rs437, 1, 0, __$temp3;}
	// end inline asm
	setp.ne.s16 	%p40, %rs437, 0;
	@%p40 bra 	$L__BB0_70;
	mov.f32 	%f126, 0f41780000;
	// begin inline asm
	{  cvt.rn.f16.f32 %rs469, %f126;}

	// end inline asm
$L__BB0_70:
	// begin inline asm
	cvt.rmi.s32.f16 %r190, %rs469;
	// end inline asm
	shl.b32 	%r191, %r190, 28;
	or.b32  	%r192, %r26, %r191;
	shfl.sync.idx.b32	%r195|%p41, %r192, %r60, 31, -1;
	and.b32  	%r196, %r37, 1;
	setp.eq.b32 	%p42, %r196, 1;
	selp.b32 	%r197, 14101, 25152, %p42;
	prmt.b32 	%r198, %r192, %r195, %r197;
	shfl.sync.idx.b32	%r199|%p43, %r198, %r5, 31, -1;
	and.b32  	%r200, %r37, 2;
	setp.eq.s32 	%p44, %r200, 0;
	selp.b32 	%r201, 21520, 12918, %p44;
	prmt.b32 	%r202, %r198, %r199, %r201;
	st.global.u32 	[%rd33], %r202;
	add.s32 	%r205, %r205, 1;
	add.s64 	%rd33, %rd33, 128;
	add.s32 	%r204, %r204, 1;
	add.s64 	%rd32, %rd32, 4;
	setp.ne.s32 	%p45, %r205, 32;
	@%p45 bra 	$L__BB0_1;
	ld.param.u64 	%rd31, [_Z8quantizePK7__half2PS_PjPKi_param_1];
	cvta.to.global.u64 	%rd24, %rd31;
	cvt.s64.s32 	%rd25, %r1;
	add.s64 	%rd27, %rd25, %rd19;
	shl.b64 	%rd28, %rd27, 2;
	add.s64 	%rd29, %rd24, %rd28;
	st.global.u32 	[%rd29], %r207;
	ret;

}


// ===== COMPILED SASS (sm_100) =====

	.target	sm_100

	.elftype	@"ET_EXEC"


//--------------------- .note.nv.tkinfo           --------------------------
	.section	.note.nv.tkinfo,"",@"SHT_NOTE"
	.sectionflags	@"SHF_NOTE_NV_TKINFO"
	.tkinfo
        /*0018*/ 	.word	0x00000002
        /*0030*/ 	.string	""
        /*0030*/ 	.string	"ptxas"
        /*0030*/ 	.string	"Cuda compilation tools, release 13.0, V13.0.88"
        /*0030*/ 	.string	"Build cuda_13.0.r13.0/compiler.36424714_0"
        /*0030*/ 	.string	"-arch sm_100 -m 64 "



//--------------------- .note.nv.cuinfo           --------------------------
	.section	.note.nv.cuinfo,"",@"SHT_NOTE"
	.sectionflags	@"SHF_NOTE_NV_CUINFO"
        /*0018*/ 	.short	0x0002
        /*001a*/ 	.short	0x0064
        /*001c*/ 	.short	0x0082
	.zero		2


//--------------------- .nv.info                  --------------------------
	.section	.nv.info,"",@"SHT_CUDA_INFO"
	.align	4


	//----- nvinfo : EIATTR_REGCOUNT
	.align		4
        /*0000*/ 	.byte	0x04, 0x2f
        /*0002*/ 	.short	(.L_1 - .L_0)
	.align		4
.L_0:
        /*0004*/ 	.word	index@(_Z8quantizePK7__half2PS_PjPKi)
        /*0008*/ 	.word	0x00000020


	//----- nvinfo : EIATTR_FRAME_SIZE
	.align		4
.L_1:
        /*000c*/ 	.byte	0x04, 0x11
        /*000e*/ 	.short	(.L_3 - .L_2)
	.align		4
.L_2:
        /*0010*/ 	.word	index@(_Z8quantizePK7__half2PS_PjPKi)
        /*0014*/ 	.word	0x00000000


	//----- nvinfo : EIATTR_MIN_STACK_SIZE
	.align		4
.L_3:
        /*0018*/ 	.byte	0x04, 0x12
        /*001a*/ 	.short	(.L_5 - .L_4)
	.align		4
.L_4:
        /*001c*/ 	.word	index@(_Z8quantizePK7__half2PS_PjPKi)
        /*0020*/ 	.word	0x00000000
.L_5:


//--------------------- .nv.compat                --------------------------
	.section	.nv.compat,"",@"SHT_CUDA_COMPAT_INFO"
	.align	4
        /*0000*/ 	.byte	0x02, 0x09, 0x00, 0x00, 0x02, 0x02, 0x01, 0x00, 0x02, 0x05, 0x05, 0x00, 0x03, 0x07, 0x01, 0x01
        /*0010*/ 	.byte	0x02, 0x03, 0x00, 0x00, 0x02, 0x06, 0x01, 0x00, 0x04, 0x0b, 0x08, 0x00, 0x09, 0x00, 0x00, 0x00
        /*0020*/ 	.byte	0x00, 0x00, 0x00, 0x00


//--------------------- .nv.info._Z8quantizePK7__half2PS_PjPKi --------------------------
	.section	.nv.info._Z8quantizePK7__half2PS_PjPKi,"",@"SHT_CUDA_INFO"
	.sectionflags	@""
	.align	4


	//----- nvinfo : EIATTR_CUDA_API_VERSION
	.align		4
        /*0000*/ 	.byte	0x04, 0x37
        /*0002*/ 	.short	(.L_7 - .L_6)
.L_6:
        /*0004*/ 	.word	0x00000082


	//----- nvinfo : EIATTR_KPARAM_INFO
	.align		4
.L_7:
        /*0008*/ 	.byte	0x04, 0x17
        /*000a*/ 	.short	(.L_9 - .L_8)
.L_8:
        /*000c*/ 	.word	0x00000000
        /*0010*/ 	.short	0x0003
        /*0012*/ 	.short	0x0018
        /*0014*/ 	.byte	0x00, 0xf5, 0x21, 0x00


	//----- nvinfo : EIATTR_KPARAM_INFO
	.align		4
.L_9:
        /*0018*/ 	.byte	0x04, 0x17
        /*001a*/ 	.short	(.L_11 - .L_10)
.L_10:
        /*001c*/ 	.word	0x00000000
        /*0020*/ 	.short	0x0002
        /*0022*/ 	.short	0x0010
        /*0024*/ 	.byte	0x00, 0xf5, 0x21, 0x00


	//----- nvinfo : EIATTR_KPARAM_INFO
	.align		4
.L_11:
        /*0028*/ 	.byte	0x04, 0x17
        /*002a*/ 	.short	(.L_13 - .L_12)
.L_12:
        /*002c*/ 	.word	0x00000000
        /*0030*/ 	.short	0x0001
        /*0032*/ 	.short	0x0008
        /*0034*/ 	.byte	0x00, 0xf5, 0x21, 0x00


	//----- nvinfo : EIATTR_KPARAM_INFO
	.align		4
.L_13:
        /*0038*/ 	.byte	0x04, 0x17
        /*003a*/ 	.short	(.L_15 - .L_14)
.L_14:
        /*003c*/ 	.word	0x00000000
        /*0040*/ 	.short	0x0000
        /*0042*/ 	.short	0x0000
        /*0044*/ 	.byte	0x00, 0xf5, 0x21, 0x00


	//----- nvinfo : EIATTR_SPARSE_MMA_MASK
	.align		4
.L_15:
        /*0048*/ 	.byte	0x03, 0x50
        /*004a*/ 	.short	0x0000


	//----- nvinfo : EIATTR_MAXREG_COUNT
	.align		4
        /*004c*/ 	.byte	0x03, 0x1b
        /*004e*/ 	.short	0x00ff


	//----- nvinfo : EIATTR_MERCURY_ISA_VERSION
	.align		4
        /*0050*/ 	.byte	0x03, 0x5f
        /*0052*/ 	.short	0x0101


	//----- nvinfo : EIATTR_COOP_GROUP_MASK_REGIDS
	.align		4
        /*0054*/ 	.byte	0x04, 0x29
        /*0056*/ 	.short	(.L_17 - .L_16)


	//   ....[0]....
.L_16:
        /*0058*/ 	.word	0xffffffff


	//   ....[1]....
        /*005c*/ 	.word	0xffffffff


	//   ....[2]....
        /*0060*/ 	.word	0xffffffff


	//   ....[3]....
        /*0064*/ 	.word	0xffffffff


	//   ....[4]....
        /*0068*/ 	.word	0xffffffff


	//   ....[5]....
        /*006c*/ 	.word	0xffffffff


	//   ....[6]....
        /*0070*/ 	.word	0xffffffff


	//   ....[7]....
        /*0074*/ 	.word	0xffffffff


	//   ....[8]....
        /*0078*/ 	.word	0xffffffff


	//   ....[9]....
        /*007c*/ 	.word	0xffffffff


	//   ....[10]....
        /*0080*/ 	.word	0xffffffff


	//   ....[11]....
        /*0084*/ 	.word	0xffffffff


	//----- nvinfo : EIATTR_COOP_GROUP_INSTR_OFFSETS
	.align		4
.L_17:
        /*0088*/ 	.byte	0x04, 0x28
        /*008a*/ 	.short	(.L_19 - .L_18)


	//   ....[0]....
.L_18:
        /*008c*/ 	.word	0x00000340


	//   ....[1]....
        /*0090*/ 	.word	0x00000360


	//   ....[2]....
        /*0094*/ 	.word	0x00000380


	//   ....[3]....
        /*0098*/ 	.word	0x000003a0


	//   ....[4]....
        /*009c*/ 	.word	0x000003c0


	//   ....[5]....
        /*00a0*/ 	.word	0x00000520


	//   ....[6]....
        /*00a4*/ 	.word	0x00000540


	//   ....[7]....
        /*00a8*/ 	.word	0x00000560


	//   ....[8]....
        /*00ac*/ 	.word	0x00000580


	//   ....[9]....
        /*00b0*/ 	.word	0x000005a0


	//   ....[10]....
        /*00b4*/ 	.word	0x00001030


	//   ....[11]....
        /*00b8*/ 	.word	0x00001050


	//----- nvinfo : EIATTR_VRC_CTA_INIT_COUNT
	.align		4
.L_19:
        /*00bc*/ 	.byte	0x02, 0x4a
	.zero		1
	.zero		1


	//----- nvinfo : EIATTR_EXIT_INSTR_OFFSETS
	.align		4
        /*00c0*/ 	.byte	0x04, 0x1c
        /*00c2*/ 	.short	(.L_21 - .L_20)


	//   ....[0]....
.L_20:
        /*00c4*/ 	.word	0x00001130


	//----- nvinfo : EIATTR_CBANK_PARAM_SIZE
	.align		4
.L_21:
        /*00c8*/ 	.byte	0x03, 0x19
        /*00ca*/ 	.short	0x0020


	//----- nvinfo : EIATTR_PARAM_CBANK
	.align		4
        /*00cc*/ 	.byte	0x04, 0x0a
        /*00ce*/ 	.short	(.L_23 - .L_22)
	.align		4
.L_22:
        /*00d0*/ 	.word	index@(.nv.constant0._Z8quantizePK7__half2PS_PjPKi)
        /*00d4*/ 	.short	0x0380
        /*00d6*/ 	.short	0x0020


	//----- nvinfo : EIATTR_SW_WAR
	.align		4
.L_23:
        /*00d8*/ 	.byte	0x04, 0x36
        /*00da*/ 	.short	(.L_25 - .L_24)
.L_24:
        /*00dc*/ 	.word	0x00000008
.L_25:


//--------------------- .nv.callgraph             --------------------------
	.section	.nv.callgraph,"",@"SHT_CUDA_CALLGRAPH"
	.align	4
	.sectionentsize	8
	.align		4
        /*0000*/ 	.word	0x00000000
	.align		4
        /*0004*/ 	.word	0xffffffff
	.align		4
        /*0008*/ 	.word	0x00000000
	.align		4
        /*000c*/ 	.word	0xfffffffe
	.align		4
        /*0010*/ 	.word	0x00000000
	.align		4
        /*0014*/ 	.word	0xfffffffd
	.align		4
        /*0018*/ 	.word	0x00000000
	.align		4
        /*001c*/ 	.word	0xfffffffc


//--------------------- .text._Z8quantizePK7__half2PS_PjPKi --------------------------
	.section	.text._Z8quantizePK7__half2PS_PjPKi,"ax",@progbits
	.align	128
        .global         _Z8quantizePK7__half2PS_PjPKi
        .type           _Z8quantizePK7__half2PS_PjPKi,@function
        .size           _Z8quantizePK7__half2PS_PjPKi,(.L_x_2 - _Z8quantizePK7__half2PS_PjPKi)
        .other          _Z8quantizePK7__half2PS_PjPKi,@"STO_CUDA_ENTRY STV_DEFAULT"
_Z8quantizePK7__half2PS_PjPKi:
.text._Z8quantizePK7__half2PS_PjPKi:
[----:B------:R-:W-:Y:S01]  /*0000*/  LDC R1, c[0x0][0x37c] ;  /* 0x0000df00ff017b82 */ /* 0x000fe20000000800 */
[----:B------:R-:W0:Y:S07]  /*0010*/  S2R R3, SR_CTAID.X ;  /* 0x0000000000037919 */ /* 0x000e2e0000002500 */
[----:B------:R-:W1:Y:S01]  /*0020*/  LDC.64 R10, c[0x0][0x398] ;  /* 0x0000e600ff0a7b82 */ /* 0x000e620000000a00 */
[----:B------:R-:W2:Y:S01]  /*0030*/  LDCU.64 UR6, c[0x0][0x358] ;  /* 0x00006b00ff0677ac */ /* 0x000ea20008000a00 */
[----:B------:R-:W3:Y:S01]  /*0040*/  S2R R7, SR_TID.X ;  /* 0x0000000000077919 */ /* 0x000ee20000002100 */
[----:B------:R-:W4:Y:S01]  /*0050*/  LDCU.64 UR4, c[0x0][0x390] ;  /* 0x00007200ff0477ac */ /* 0x000f220008000a00 */
[----:B------:R-:W-:Y:S01]  /*0060*/  HFMA2 R9, -RZ, RZ, 0, 0.442626953125 ;  /* 0x00003715ff097431 */ /* 0x000fe200000001ff */
[----:B------:R-:W0:Y:S02]  /*0070*/  LDCU.64 UR8, c[0x0][0x380] ;  /* 0x00007000ff0877ac */ /* 0x000e240008000a00 */
[----:B0-----:R-:W-:-:S04]  /*0080*/  IMAD.SHL.U32 R3, R3, 0x40, RZ ;  /* 0x0000004003037824 */ /* 0x001fc800078e00ff */
[----:B-1----:R-:W-:-:S05]  /*0090*/  IMAD.WIDE.U32 R10, R3, 0x4, R10 ;  /* 0x00000004030a7825 */ /* 0x002fca00078e000a */
[----:B--2---:R-:W2:Y:S01]  /*00a0*/  LDG.E.CONSTANT R2, desc[UR6][R10.64+0x84] ;  /* 0x000084060a027981 */ /* 0x004ea2000c1e9900 */
[----:B---3--:R-:W-:Y:S02]  /*00b0*/  IMAD.SHL.U32 R3, R7, 0x8, RZ ;  /* 0x0000000807037824 */ /* 0x008fe400078e00ff */
[----:B------:R-:W-:Y:S01]  /*00c0*/  IMAD.MOV.U32 R18, RZ, RZ, 0x5410 ;  /* 0x00005410ff127424 */ /* 0x000fe200078e00ff */
[----:B------:R0:W5:Y:S01]  /*00d0*/  LDG.E.CONSTANT R0, desc[UR6][R10.64+0x80] ;  /* 0x000080060a007981 */ /* 0x000162000c1e9900 */
[----:B------:R-:W-:Y:S01]  /*00e0*/  IMAD.MOV.U32 R6, RZ, RZ, R10 ;  /* 0x000000ffff067224 */ /* 0x000fe200078e000a */
[----:B------:R-:W-:Y:S01]  /*00f0*/  LOP3.LUT R4, R3, 0x18, RZ, 0xc0, !PT ;  /* 0x0000001803047812 */ /* 0x000fe200078ec0ff */
[----:B------:R-:W-:Y:S01]  /*0100*/  IMAD.MOV R8, RZ, RZ, -R7 ;  /* 0x000000ffff087224 */ /* 0x000fe200078e0a07 */
[C---:B------:R-:W-:Y:S02]  /*0110*/  LOP3.LUT R12, R7.reuse, 0x2, RZ, 0x3c, !PT ;  /* 0x00000002070c7812 */ /* 0x040fe400078e3cff */
[----:B------:R-:W-:-:S02]  /*0120*/  LEA.HI R3, R7, R4, RZ, 0x1e ;  /* 0x0000000407037211 */ /* 0x000fc400078ff0ff */
[C---:B------:R-:W-:Y:S01]  /*0130*/  LOP3.LUT R14, R7.reuse, 0x1, RZ, 0x3c, !PT ;  /* 0x00000001070e7812 */ /* 0x040fe200078e3cff */
[----:B0-----:R-:W-:Y:S01]  /*0140*/  IMAD.MOV.U32 R10, RZ, RZ, RZ ;  /* 0x000000ffff0a7224 */ /* 0x001fe200078e00ff */
[C---:B------:R-:W-:Y:S02]  /*0150*/  LOP3.LUT R15, R7.reuse, 0x4, RZ, 0x3c, !PT ;  /* 0x00000004070f7812 */ /* 0x040fe400078e3cff */
[C---:B------:R-:W-:Y:S02]  /*0160*/  LOP3.LUT R16, R7.reuse, 0x8, RZ, 0x3c, !PT ;  /* 0x0000000807107812 */ /* 0x040fe400078e3cff */
[C---:B------:R-:W-:Y:S02]  /*0170*/  LOP3.LUT R17, R7.reuse, 0x10, RZ, 0x3c, !PT ;  /* 0x0000001007117812 */ /* 0x040fe400078e3cff */
[----:B--2---:R-:W-:Y:S02]  /*0180*/  IADD3 R13, P0, PT, R2, R3, RZ ;  /* 0x00000003020d7210 */ /* 0x004fe40007f1e0ff */
[----:B------:R-:W-:-:S02]  /*0190*/  LOP3.LUT R3, R7, 0x1, RZ, 0xc0, !PT ;  /* 0x0000000107037812 */ /* 0x000fc400078ec0ff */
[----:B------:R-:W-:Y:S02]  /*01a0*/  LEA.HI.X.SX32 R2, R2, RZ, 0x1, P0 ;  /* 0x000000ff02027211 */ /* 0x000fe400000f0eff */
[----:B----4-:R-:W-:Y:S01]  /*01b0*/  LEA R20, P1, R13, UR4, 0x2 ;  /* 0x000000040d147c11 */ /* 0x010fe2000f8210ff */
[----:B------:R-:W-:Y:S01]  /*01c0*/  UMOV UR4, URZ ;  /* 0x000000ff00047c82 */ /* 0x000fe20008000000 */
[----:B------:R-:W-:Y:S02]  /*01d0*/  ISETP.NE.U32.AND P0, PT, R3, 0x1, PT ;  /* 0x000000010300780c */ /* 0x000fe40003f05070 */
[----:B------:R-:W-:Y:S02]  /*01e0*/  LEA.HI.X R13, R13, UR5, R2, 0x2, P1 ;  /* 0x000000050d0d7c11 */ /* 0x000fe400088f1402 */
[----:B------:R-:W-:Y:S02]  /*01f0*/  LOP3.LUT P1, RZ, R7, 0x2, RZ, 0xc0, !PT ;  /* 0x0000000207ff7812 */ /* 0x000fe4000782c0ff */
[----:B------:R-:W-:-:S02]  /*0200*/  SEL R9, R9, 0x6240, !P0 ;  /* 0x0000624009097807 */ /* 0x000fc40004000000 */
[----:B------:R-:W-:-:S09]  /*0210*/  SEL R18, R18, 0x3276, !P1 ;  /* 0x0000327612127807 */ /* 0x000fd20004800000 */
.L_x_0:
[----:B0-----:R-:W-:Y:S01]  /*0220*/  MOV R2, R6 ;  /* 0x0000000600027202 */ /* 0x001fe20000000f00 */
[----:B------:R-:W-:-:S05]  /*0230*/  IMAD.MOV.U32 R3, RZ, RZ, R11 ;  /* 0x000000ffff037224 */ /* 0x000fca00078e000b */
[----:B------:R-:W2:Y:S02]  /*0240*/  LDG.E.CONSTANT R2, desc[UR6][R2.64] ;  /* 0x0000000602027981 */ /* 0x000ea4000c1e9900 */
[----:B--2---:R-:W-:-:S04]  /*0250*/  IADD3 R5, P0, PT, R2, R7, RZ ;  /* 0x0000000702057210 */ /* 0x004fc80007f1e0ff */
[----:B------:R-:W-:Y:S02]  /*0260*/  LEA.HI.X.SX32 R22, R2, RZ, 0x1, P0 ;  /* 0x000000ff02167211 */ /* 0x000fe400000f0eff */
[----:B------:R-:W-:-:S04]  /*0270*/  LEA R4, P0, R5, UR8, 0x2 ;  /* 0x0000000805047c11 */ /* 0x000fc8000f8010ff */
[----:B------:R-:W-:-:S05]  /*0280*/  LEA.HI.X R5, R5, UR9, R22, 0x2, P0 ;  /* 0x0000000905057c11 */ /* 0x000fca00080f1416 */
[----:B------:R-:W2:Y:S04]  /*0290*/  LDG.E.CONSTANT R21, desc[UR6][R4.64] ;  /* 0x0000000604157981 */ /* 0x000ea8000c1e9900 */
[----:B------:R-:W3:Y:S04]  /*02a0*/  LDG.E.CONSTANT R19, desc[UR6][R4.64+0x80] ;  /* 0x0000800604137981 */ /* 0x000ee8000c1e9900 */
[----:B------:R-:W4:Y:S04]  /*02b0*/  LDG.E.CONSTANT R27, desc[UR6][R4.64+0x100] ;  /* 0x00010006041b7981 */ /* 0x000f28000c1e9900 */
[----:B------:R-:W4:Y:S01]  /*02c0*/  LDG.E.CONSTANT R29, desc[UR6][R4.64+0x180] ;  /* 0x00018006041d7981 */ /* 0x000f22000c1e9900 */
[----:B------:R-:W-:-:S04]  /*02d0*/  UIADD3 UR4, UPT, UPT, UR4, 0x1, URZ ;  /* 0x0000000104047890 */ /* 0x000fc8000fffe0ff */
[----:B------:R-:W-:Y:S01]  /*02e0*/  UISETP.NE.AND UP0, UPT, UR4, 0x20, UPT ;  /* 0x000000200400788c */ /* 0x000fe2000bf05270 */
[----:B--2---:R-:W-:-:S04]  /*02f0*/  HADD2 R3, R21, RZ.H0_H0 ;  /* 0x200000ff15037230 */ /* 0x004fc80000000000 */
[----:B---3--:R-:W-:-:S04]  /*0300*/  HFMA2 R3, R3, 1, 1, R19 ;  /* 0x3c003c0003037831 */ /* 0x008fc80000000013 */
[----:B----4-:R-:W-:-:S04]  /*0310*/  HADD2 R3, R3, R27 ;  /* 0x0000001b03037230 */ /* 0x010fc80000000000 */
[----:B------:R-:W-:-:S04]  /*0320*/  HFMA2 R3, R3, 1, 1, R29 ;  /* 0x3c003c0003037831 */ /* 0x000fc8000000001d */
[----:B------:R-:W-:-:S05]  /*0330*/  HADD2 R3, R3.H0_H0, R3.H1_H1 ;  /* 0x3000000303037230 */ /* 0x000fca0000000800 */
[----:B------:R-:W0:Y:S02]  /*0340*/  SHFL.IDX PT, R2, R3, R14, 0x1f ;  /* 0x00001f0e03027589 */ /* 0x000e2400000e0000 */
[----:B0-----:R-:W-:-:S05]  /*0350*/  HADD2 R2, R3.H0_H0, R2.H0_H0 ;  /* 0x2000000203027230 */ /* 0x001fca0000000800 */
        /* <DEDUP_REMOVED lines=8> */
[----:B------:R-:W-:-:S05]  /*03e0*/  HADD2.F32 R22, -RZ, R22.H0_H0 ;  /* 0x20000016ff167230 */ /* 0x000fca0000004100 */
[----:B------:R-:W-:-:S05]  /*03f0*/  FMUL R3, R22, 0.00390625 ;  /* 0x3b80000016037820 */ /* 0x000fca0000400000 */
[----:B------:R-:W-:-:S05]  /*0400*/  F2FP.F16.F32.PACK_AB R28, RZ, R3 ;  /* 0x00000003ff1c723e */ /* 0x000fca00000000ff */
[C---:B------:R-:W-:Y:S02]  /*0410*/  HSETP2.GEU.AND P1, PT, |R28|.reuse.H0_H0, 8.523464202880859375e-06, 8.523464202880859375e-06, PT ;  /* 0x008f008f1c007434 */ /* 0x040fe40003f2ea00 */
[----:B------:R-:W-:-:S05]  /*0420*/  HSETP2.GT.AND P0, PT, |R28|.H0_H0, RZ.H0_H0, PT ;  /* 0x200000ff1c007234 */ /* 0x000fca0003f04a00 */
[----:B------:R-:W-:-:S13]  /*0430*/  PLOP3.LUT P0, PT, P1, P0, PT, 0xf2, 0x2f ;  /* 0x00000000002f781c */ /* 0x000fda0000f01e72 */
[----:B------:R-:W-:-:S04]  /*0440*/  @!P0 FFMA R2, R3, -256, R22 ;  /* 0xc380000003028823 */ /* 0x000fc80000000016 */
[----:B------:R-:W-:-:S05]  /*0450*/  @!P0 FFMA R2, R2, 0.00390625, R3 ;  /* 0x3b80000002028823 */ /* 0x000fca0000000003 */
[----:B------:R-:W-:-:S05]  /*0460*/  @!P0 F2FP.F16.F32.PACK_AB R28, RZ, R2 ;  /* 0x00000002ff1c823e */ /* 0x000fca00000000ff */
[--C-:B------:R-:W-:Y:S02]  /*0470*/  HADD2 R2, R21, -R28.reuse.H0_H0 ;  /* 0xa000001c15027230 */ /* 0x100fe40000000000 */
[--C-:B------:R-:W-:Y:S02]  /*0480*/  HADD2 R3, R19, -R28.reuse.H0_H0 ;  /* 0xa000001c13037230 */ /* 0x100fe40000000000 */
[--C-:B------:R-:W-:Y:S02]  /*0490*/  HADD2 R4, R27, -R28.reuse.H0_H0 ;  /* 0xa000001c1b047230 */ /* 0x100fe40000000000 */
[----:B------:R-:W-:Y:S02]  /*04a0*/  HFMA2 R2, R2, R2, RZ ;  /* 0x0000000202027231 */ /* 0x000fe400000000ff */
[--C-:B------:R-:W-:Y:S02]  /*04b0*/  HADD2 R21, R21, -R28.reuse.H0_H0 ;  /* 0xa000001c15157230 */ /* 0x100fe40000000000 */
[----:B------:R-:W-:-:S02]  /*04c0*/  HADD2 R27, R27, -R28.H0_H0 ;  /* 0xa000001c1b1b7230 */ /* 0x000fc40000000000 */
[----:B------:R-:W-:Y:S02]  /*04d0*/  HFMA2 R2, R3, R3, R2 ;  /* 0x0000000303027231 */ /* 0x000fe40000000002 */
[----:B------:R-:W-:Y:S02]  /*04e0*/  HADD2 R3, R29, -R28.H0_H0 ;  /* 0xa000001c1d037230 */ /* 0x000fe40000000000 */
[----:B------:R-:W-:-:S04]  /*04f0*/  HFMA2 R2, R4, R4, R2 ;  /* 0x0000000404027231 */ /* 0x000fc80000000002 */
[----:B------:R-:W-:-:S04]  /*0500*/  HFMA2 R2, R3, R3, R2 ;  /* 0x0000000303027231 */ /* 0x000fc80000000002 */
        /* <DEDUP_REMOVED lines=12> */
[----:B------:R-:W-:-:S05]  /*05d0*/  FMUL R24, R23, 0.0039215688593685626984 ;  /* 0x3b80808117187820 */ /* 0x000fca0000400000 */
[----:B------:R-:W-:-:S05]  /*05e0*/  F2FP.F16.F32.PACK_AB R2, RZ, R24 ;  /* 0x00000018ff02723e */ /* 0x000fca00000000ff */
[C---:B------:R-:W-:Y:S02]  /*05f0*/  HSETP2.GEU.AND P1, PT, |R2|.reuse.H0_H0, 8.523464202880859375e-06, 8.523464202880859375e-06, PT ;  /* 0x008f008f02007434 */ /* 0x040fe40003f2ea00 */
[----:B------:R-:W-:-:S05]  /*0600*/  HSETP2.GT.AND P0, PT, |R2|.H0_H0, RZ.H0_H0, PT ;  /* 0x200000ff02007234 */ /* 0x000fca0003f04a00 */
[----:B------:R-:W-:-:S13]  /*0610*/  PLOP3.LUT P0, PT, P1, P0, PT, 0xf2, 0x2f ;  /* 0x00000000002f781c */ /* 0x000fda0000f01e72 */
[----:B------:R-:W-:Y:S01]  /*0620*/  @!P0 FFMA R3, R24, -255, R23 ;  /* 0xc37f000018038823 */ /* 0x000fe20000000017 */
[----:B------:R-:W-:-:S03]  /*0630*/  HADD2.F32 R23, -RZ, R21.H1_H1 ;  /* 0x30000015ff177230 */ /* 0x000fc60000004100 */
[----:B------:R-:W-:-:S05]  /*0640*/  @!P0 FFMA R3, R3, 0.0039215688593685626984, R24 ;  /* 0x3b80808103038823 */ /* 0x000fca0000000018 */
[----:B------:R-:W-:-:S05]  /*0650*/  @!P0 F2FP.F16.F32.PACK_AB R2, RZ, R3 ;  /* 0x00000003ff02823e */ /* 0x000fca00000000ff */
[----:B------:R-:W-:-:S06]  /*0660*/  HADD2.F32 R2, -RZ, R2.H0_H0 ;  /* 0x20000002ff027230 */ /* 0x000fcc0000004100 */
[----:B------:R-:W0:Y:S02]  /*0670*/  MUFU.SQRT R2, R2 ;  /* 0x0000000200027308 */ /* 0x000e240000002000 */
[----:B0-----:R-:W-:-:S05]  /*0680*/  F2FP.F16.F32.PACK_AB R3, RZ, R2 ;  /* 0x00000002ff03723e */ /* 0x001fca00000000ff */
[----:B------:R-:W-:-:S05]  /*0690*/  HADD2.F32 R4, -RZ, R3.H0_H0 ;  /* 0x20000003ff047230 */ /* 0x000fca0000004100 */
[----:B------:R-:W-:-:S05]  /*06a0*/  FMUL R5, R4, 0.43463498353958129883 ;  /* 0x3ede887a04057820 */ /* 0x000fca0000400000 */
[----:B------:R-:W-:-:S05]  /*06b0*/  F2FP.F16.F32.PACK_AB R3, RZ, R5 ;  /* 0x00000005ff03723e */ /* 0x000fca00000000ff */
[C---:B------:R-:W-:Y:S02]  /*06c0*/  HSETP2.GEU.AND P1, PT, |R3|.reuse.H0_H0, 8.523464202880859375e-06, 8.523464202880859375e-06, PT ;  /* 0x008f008f03007434 */ /* 0x040fe40003f2ea00 */
[----:B------:R-:W-:-:S05]  /*06d0*/  HSETP2.GT.AND P0, PT, |R3|.H0_H0, RZ.H0_H0, PT ;  /* 0x200000ff03007234 */ /* 0x000fca0003f04a00 */
[----:B------:R-:W-:-:S13]  /*06e0*/  PLOP3.LUT P0, PT, P1, P0, PT, 0xf2, 0x2f ;  /* 0x00000000002f781c */ /* 0x000fda0000f01e72 */
[----:B------:R-:W-:-:S04]  /*06f0*/  @!P0 FFMA R4, R5, -2.30078125, R4 ;  /* 0xc013400005048823 */ /* 0x000fc80000000004 */
[----:B------:R-:W-:Y:S01]  /*0700*/  @!P0 FFMA R4, R4, 0.43463498353958129883, R5 ;  /* 0x3ede887a04048823 */ /* 0x000fe20000000005 */
[----:B------:R-:W-:-:S04]  /*0710*/  HADD2.F32 R5, -RZ, R21.H0_H0 ;  /* 0x20000015ff057230 */ /* 0x000fc80000004100 */
[----:B------:R-:W-:Y:S02]  /*0720*/  @!P0 F2FP.F16.F32.PACK_AB R3, RZ, R4 ;  /* 0x00000004ff03823e */ /* 0x000fe400000000ff */
[C---:B------:R-:W-:Y:S01]  /*0730*/  ISETP.NE.AND P0, PT, R8.reuse, RZ, PT ;  /* 0x000000ff0800720c */ /* 0x040fe20003f05270 */
[----:B------:R-:W-:Y:S02]  /*0740*/  VIADD R8, R8, 0x1 ;  /* 0x0000000108087836 */ /* 0x000fe40000000000 */
[----:B------:R-:W-:-:S10]  /*0750*/  HSETP2.NEU.AND P1, PT, R3.H0_H0, RZ.H0_H0, PT ;  /* 0x200000ff03007234 */ /* 0x000fd40003f2d800 */
[----:B------:R-:W-:-:S03]  /*0760*/  @!P0 PRMT R10, R28, 0x5410, R3 ;  /* 0x000054101c0a8816 */ /* 0x000fc60000000003 */
[----:B------:R-:W-:-:S05]  /*0770*/  @!P1 HADD2 R3, -RZ.H0_H0, 1, 1 ;  /* 0x3c003c00ff039430 */ /* 0x000fca0000000900 */
[----:B------:R-:W-:Y:S02]  /*0780*/  HADD2.F32 R22, -RZ, R3.H0_H0 ;  /* 0x20000003ff167230 */ /* 0x000fe40000004100 */
[--C-:B------:R-:W-:Y:S02]  /*0790*/  HADD2 R3, R19, -R28.reuse.H0_H0 ;  /* 0xa000001c13037230 */ /* 0x100fe40000000000 */
[----:B------:R-:W-:Y:S01]  /*07a0*/  HADD2 R28, R29, -R28.H0_H0 ;  /* 0xa000001c1d1c7230 */ /* 0x000fe20000000000 */
[----:B------:R-:W0:Y:S02]  /*07b0*/  MUFU.RCP R25, R22 ;  /* 0x0000001600197308 */ /* 0x000e240000001000 */
[----:B0-----:R-:W-:Y:S01]  /*07c0*/  FMUL R24, R5, R25 ;  /* 0x0000001905187220 */ /* 0x001fe20000400000 */
[----:B------:R-:W-:-:S04]  /*07d0*/  FMUL R4, R25, R23 ;  /* 0x0000001719047220 */ /* 0x000fc80000400000 */
[----:B------:R-:W-:Y:S02]  /*07e0*/  F2FP.F16.F32.PACK_AB R21, RZ, R24 ;  /* 0x00000018ff15723e */ /* 0x000fe400000000ff */
[----:B------:R-:W-:-:S03]  /*07f0*/  F2FP.F16.F32.PACK_AB R2, RZ, R4 ;  /* 0x00000004ff02723e */ /* 0x000fc600000000ff */
[C---:B------:R-:W-:Y:S02]  /*0800*/  HSETP2.GEU.AND P1, PT, |R21|.reuse.H0_H0, 8.523464202880859375e-06, 8.523464202880859375e-06, PT ;  /* 0x008f008f15007434 */ /* 0x040fe40003f2ea00 */
[----:B------:R-:W-:Y:S02]  /*0810*/  HSETP2.GT.AND P0, PT, |R21|.H0_H0, RZ.H0_H0, PT ;  /* 0x200000ff15007234 */ /* 0x000fe40003f04a00 */
[C---:B------:R-:W-:Y:S02]  /*0820*/  HSETP2.GEU.AND P3, PT, |R2|.reuse.H0_H0, 8.523464202880859375e-06, 8.523464202880859375e-06, PT ;  /* 0x008f008f02007434 */ /* 0x040fe40003f6ea00 */
[----:B------:R-:W-:Y:S02]  /*0830*/  HSETP2.GT.AND P2, PT, |R2|.H0_H0, RZ.H0_H0, PT ;  /* 0x200000ff02007234 */ /* 0x000fe40003f44a00 */
[----:B------:R-:W-:-:S03]  /*0840*/  PLOP3.LUT P4, PT, P1, P0, PT, 0xf2, 0x2f ;  /* 0x00000000002f781c */ /* 0x000fc60000f81e72 */
[----:B------:R-:W-:-:S10]  /*0850*/  PLOP3.LUT P2, PT, P3, P2, PT, 0xf2, 0x2f ;  /* 0x00000000002f781c */ /* 0x000fd40001f45e72 */
[C---:B------:R-:W-:Y:S01]  /*0860*/  @!P4 FFMA R19, -R22.reuse, R24, R5 ;  /* 0x000000181613c223 */ /* 0x040fe20000000105 */
[--C-:B------:R-:W-:Y:S02]  /*0870*/  HADD2.F32 R5, -RZ, R3.reuse.H0_H0 ;  /* 0x20000003ff057230 */ /* 0x100fe40000004100 */
[----:B------:R-:W-:Y:S01]  /*0880*/  @!P2 FFMA R23, -R22, R4, R23 ;  /* 0x000000041617a223 */ /* 0x000fe20000000117 */
[C---:B------:R-:W-:Y:S01]  /*0890*/  @!P4 FFMA R19, R25.reuse, R19, R24 ;  /* 0x000000131913c223 */ /* 0x040fe20000000018 */
[----:B------:R-:W-:Y:S02]  /*08a0*/  HADD2.F32 R3, -RZ, R3.H1_H1 ;  /* 0x30000003ff037230 */ /* 0x000fe40000004100 */
[C---:B------:R-:W-:Y:S01]  /*08b0*/  FMUL R24, R25.reuse, R5 ;  /* 0x0000000519187220 */ /* 0x040fe20000400000 */
[C---:B------:R-:W-:Y:S01]  /*08c0*/  @!P2 FFMA R4, R25.reuse, R23, R4 ;  /* 0x000000171904a223 */ /* 0x040fe20000000004 */
[----:B------:R-:W-:Y:S01]  /*08d0*/  @!P4 F2FP.F16.F32.PACK_AB R21, RZ, R19 ;  /* 0x00000013ff15c23e */ /* 0x000fe200000000ff */
[----:B------:R-:W-:-:S02]  /*08e0*/  FMUL R26, R25, R3 ;  /* 0x00000003191a7220 */ /* 0x000fc40000400000 */
[----:B------:R-:W-:Y:S01]  /*08f0*/  F2FP.F16.F32.PACK_AB R23, RZ, R24 ;  /* 0x00000018ff17723e */ /* 0x000fe200000000ff */
[--C-:B------:R-:W-:Y:S01]  /*0900*/  HADD2.F32 R19, -RZ, R27.reuse.H0_H0 ;  /* 0x2000001bff137230 */ /* 0x100fe20000004100 */
[----:B------:R-:W-:Y:S01]  /*0910*/  @!P2 F2FP.F16.F32.PACK_AB R2, RZ, R4 ;  /* 0x00000004ff02a23e */ /* 0x000fe200000000ff */
[----:B------:R-:W-:Y:S02]  /*0920*/  HADD2.F32 R27, -RZ, R27.H1_H1 ;  /* 0x3000001bff1b7230 */ /* 0x000fe40000004100 */
[----:B------:R-:W-:Y:S01]  /*0930*/  HADD2 R21, R21.H0_H0, 8.5, 8.5 ;  /* 0x4840484015157430 */ /* 0x000fe20000000800 */
[C---:B------:R-:W-:Y:S02]  /*0940*/  HSETP2.GEU.AND P0, PT, |R23|.reuse.H0_H0, 8.523464202880859375e-06, 8.523464202880859375e-06, PT ;  /* 0x008f008f17007434 */ /* 0x040fe40003f0ea00 */
[----:B------:R-:W-:Y:S01]  /*0950*/  HSETP2.GT.AND P1, PT, |R23|.H0_H0, RZ.H0_H0, PT ;  /* 0x200000ff17007234 */ /* 0x000fe20003f24a00 */
[----:B------:R-:W-:Y:S01]  /*0960*/  HADD2 R2, R2.H0_H0, 8.5, 8.5 ;  /* 0x4840484002027430 */ /* 0x000fe20000000800 */
[----:B------:R-:W-:-:S03]  /*0970*/  HSETP2.GT.AND P4, PT, R21.H0_H0, 1.5, 1.5, PT ;  /* 0x3e003e0015007434 */ /* 0x000fc60003f84800 */
[----:B------:R-:W-:Y:S02]  /*0980*/  PLOP3.LUT P1, PT, P0, P1, PT, 0xf2, 0x2f ;  /* 0x00000000002f781c */ /* 0x000fe40000723e72 */
[----:B------:R-:W-:-:S08]  /*0990*/  HSETP2.GT.AND P5, PT, R2.H0_H0, 1.5, 1.5, PT ;  /* 0x3e003e0002007434 */ /* 0x000fd00003fa4800 */
[----:B------:R-:W-:-:S03]  /*09a0*/  @!P4 HADD2 R21, -RZ.H0_H0, 1.5, 1.5 ;  /* 0x3e003e00ff15c430 */ /* 0x000fc60000000900 */
[----:B------:R-:W-:Y:S02]  /*09b0*/  @!P1 FFMA R5, -R22, R24, R5 ;  /* 0x0000001816059223 */ /* 0x000fe40000000105 */
[----:B------:R-:W-:Y:S01]  /*09c0*/  @!P5 HADD2 R2, -RZ.H0_H0, 1.5, 1.5 ;  /* 0x3e003e00ff02d430 */ /* 0x000fe20000000900 */
[----:B------:R-:W-:Y:S01]  /*09d0*/  HSETP2.GEU.AND P6, PT, R21.H0_H0, 15.5, 15.5, PT ;  /* 0x4bc04bc015007434 */ /* 0x000fe20003fce800 */
[----:B------:R-:W-:Y:S01]  /*09e0*/  @!P1 FFMA R5, R25, R5, R24 ;  /* 0x0000000519059223 */ /* 0x000fe20000000018 */
[----:B------:R-:W-:-:S04]  /*09f0*/  F2FP.F16.F32.PACK_AB R24, RZ, R26 ;  /* 0x0000001aff18723e */ /* 0x000fc800000000ff */
[----:B------:R-:W-:Y:S02]  /*0a00*/  @!P1 F2FP.F16.F32.PACK_AB R23, RZ, R5 ;  /* 0x00000005ff17923e */ /* 0x000fe400000000ff */
[C---:B------:R-:W-:Y:S02]  /*0a10*/  HSETP2.GEU.AND P3, PT, |R24|.reuse.H0_H0, 8.523464202880859375e-06, 8.523464202880859375e-06, PT ;  /* 0x008f008f18007434 */ /* 0x040fe40003f6ea00 */
[----:B------:R-:W-:Y:S01]  /*0a20*/  HSETP2.GT.AND P0, PT, |R24|.H0_H0, RZ.H0_H0, PT ;  /* 0x200000ff18007234 */ /* 0x000fe20003f04a00 */
[----:B------:R-:W-:Y:S02]  /*0a30*/  HADD2 R23, R23.H0_H0, 8.5, 8.5 ;  /* 0x4840484017177430 */ /* 0x000fe40000000800 */
[----:B------:R-:W-:Y:S02]  /*0a40*/  @P6 HADD2 R21, -RZ.H0_H0, 15.5, 15.5 ;  /* 0x4bc04bc0ff156430 */ /* 0x000fe40000000900 */
[----:B------:R-:W-:Y:S02]  /*0a50*/  PLOP3.LUT P0, PT, P3, P0, PT, 0xf2, 0x2f ;  /* 0x00000000002f781c */ /* 0x000fe40001f01e72 */
[----:B------:R-:W-:-:S02]  /*0a60*/  HSETP2.GT.AND P5, PT, R23.H0_H0, 1.5, 1.5, PT ;  /* 0x3e003e0017007434 */ /* 0x000fc40003fa4800 */
[----:B------:R-:W-:Y:S09]  /*0a70*/  F2I.F16.FLOOR.NTZ R21, R21 ;  /* 0x0000001500157305 */ /* 0x000ff20000107100 */
[----:B------:R-:W-:Y:S02]  /*0a80*/  @!P0 FFMA R3, -R22, R26, R3 ;  /* 0x0000001a16038223 */ /* 0x000fe40000000103 */
[----:B------:R-:W-:-:S02]  /*0a90*/  @!P5 HADD2 R23, -RZ.H0_H0, 1.5, 1.5 ;  /* 0x3e003e00ff17d430 */ /* 0x000fc40000000900 */
[C---:B------:R-:W-:Y:S01]  /*0aa0*/  @!P0 FFMA R3, R25.reuse, R3, R26 ;  /* 0x0000000319038223 */ /* 0x040fe2000000001a */
[----:B------:R-:W-:-:S04]  /*0ab0*/  FMUL R26, R25, R19 ;  /* 0x00000013191a7220 */ /* 0x000fc80000400000 */
[----:B------:R-:W-:Y:S02]  /*0ac0*/  @!P0 F2FP.F16.F32.PACK_AB R24, RZ, R3 ;  /* 0x00000003ff18823e */ /* 0x000fe400000000ff */
[----:B------:R-:W-:-:S03]  /*0ad0*/  F2FP.F16.F32.PACK_AB R4, RZ, R26 ;  /* 0x0000001aff04723e */ /* 0x000fc600000000ff */
[----:B------:R-:W-:Y:S02]  /*0ae0*/  HADD2 R24, R24.H0_H0, 8.5, 8.5 ;  /* 0x4840484018187430 */ /* 0x000fe40000000800 */
[C---:B------:R-:W-:Y:S02]  /*0af0*/  HSETP2.GEU.AND P3, PT, |R4|.reuse.H0_H0, 8.523464202880859375e-06, 8.523464202880859375e-06, PT ;  /* 0x008f008f04007434 */ /* 0x040fe40003f6ea00 */
[----:B------:R-:W-:Y:S02]  /*0b00*/  HSETP2.GT.AND P2, PT, |R4|.H0_H0, RZ.H0_H0, PT ;  /* 0x200000ff04007234 */ /* 0x000fe40003f44a00 */
[----:B------:R-:W-:-:S03]  /*0b10*/  HSETP2.GT.AND P4, PT, R24.H0_H0, 1.5, 1.5, PT ;  /* 0x3e003e0018007434 */ /* 0x000fc60003f84800 */
[----:B------:R-:W-:-:S10]  /*0b20*/  PLOP3.LUT P2, PT, P3, P2, PT, 0xf2, 0x2f ;  /* 0x00000000002f781c */ /* 0x000fd40001f45e72 */
[----:B------:R-:W-:-:S03]  /*0b30*/  @!P4 HADD2 R24, -RZ.H0_H0, 1.5, 1.5 ;  /* 0x3e003e00ff18c430 */ /* 0x000fc60000000900 */
[----:B------:R-:W-:Y:S02]  /*0b40*/  @!P2 FFMA R19, -R22, R26, R19 ;  /* 0x0000001a1613a223 */ /* 0x000fe40000000113 */
[----:B------:R-:W-:Y:S02]  /*0b50*/  HSETP2.GEU.AND P4, PT, R24.H0_H0, 15.5, 15.5, PT ;  /* 0x4bc04bc018007434 */ /* 0x000fe40003f8e800 */
[C---:B------:R-:W-:Y:S01]  /*0b60*/  @!P2 FFMA R19, R25.reuse, R19, R26 ;  /* 0x000000131913a223 */ /* 0x040fe2000000001a */
[----:B------:R-:W-:-:S04]  /*0b70*/  FMUL R26, R25, R27 ;  /* 0x0000001b191a7220 */ /* 0x000fc80000400000 */
[----:B------:R-:W-:Y:S02]  /*0b80*/  @!P2 F2FP.F16.F32.PACK_AB R4, RZ, R19 ;  /* 0x00000013ff04a23e */ /* 0x000fe400000000ff */
[----:B------:R-:W-:-:S03]  /*0b90*/  F2FP.F16.F32.PACK_AB R5, RZ, R26 ;  /* 0x0000001aff05723e */ /* 0x000fc600000000ff */
[----:B------:R-:W-:Y:S02]  /*0ba0*/  HADD2 R4, R4.H0_H0, 8.5, 8.5 ;  /* 0x4840484004047430 */ /* 0x000fe40000000800 */
[C---:B------:R-:W-:Y:S01]  /*0bb0*/  HSETP2.GEU.AND P3, PT, |R5|.reuse.H0_H0, 8.523464202880859375e-06, 8.523464202880859375e-06, PT ;  /* 0x008f008f05007434 */ /* 0x040fe20003f6ea00 */
[----:B------:R-:W-:Y:S01]  /*0bc0*/  @P4 HADD2 R24, -RZ.H0_H0, 15.5, 15.5 ;  /* 0x4bc04bc0ff184430 */ /* 0x000fe20000000900 */
[----:B------:R-:W-:-:S05]  /*0bd0*/  HSETP2.GT.AND P1, PT, |R5|.H0_H0, RZ.H0_H0, PT ;  /* 0x200000ff05007234 */ /* 0x000fca0003f24a00 */
[----:B------:R-:W-:Y:S01]  /*0be0*/  PLOP3.LUT P1, PT, P3, P1, PT, 0xf2, 0x2f ;  /* 0x00000000002f781c */ /* 0x000fe20001f23e72 */
[----:B------:R-:W0:-:S12]  /*0bf0*/  F2I.F16.FLOOR.NTZ R24, R24 ;  /* 0x0000001800187305 */ /* 0x000e180000107100 */
[----:B------:R-:W-:Y:S01]  /*0c00*/  @!P1 FFMA R27, -R22, R26, R27 ;  /* 0x0000001a161b9223 */ /* 0x000fe2000000011b */
[----:B0-----:R-:W-:-:S03]  /*0c10*/  IMAD.SHL.U32 R24, R24, 0x1000, RZ ;  /* 0x0000100018187824 */ /* 0x001fc600078e00ff */
[----:B------:R-:W-:Y:S01]  /*0c20*/  @!P1 FFMA R26, R25, R27, R26 ;  /* 0x0000001b191a9223 */ /* 0x000fe2000000001a */
[----:B------:R-:W-:-:S04]  /*0c30*/  HADD2.F32 R27, -RZ, R28.H0_H0 ;  /* 0x2000001cff1b7230 */ /* 0x000fc80000004100 */
[----:B------:R-:W-:Y:S01]  /*0c40*/  @!P1 F2FP.F16.F32.PACK_AB R5, RZ, R26 ;  /* 0x0000001aff05923e */ /* 0x000fe200000000ff */
[----:B------:R-:W-:Y:S01]  /*0c50*/  FMUL R29, R25, R27 ;  /* 0x0000001b191d7220 */ /* 0x000fe20000400000 */
[----:B------:R-:W-:-:S03]  /*0c60*/  HSETP2.GEU.AND P1, PT, R23.H0_H0, 15.5, 15.5, PT ;  /* 0x4bc04bc017007434 */ /* 0x000fc60003f2e800 */
[----:B------:R-:W-:Y:S01]  /*0c70*/  HADD2 R5, R5.H0_H0, 8.5, 8.5 ;  /* 0x4840484005057430 */ /* 0x000fe20000000800 */
[----:B------:R-:W-:-:S05]  /*0c80*/  F2FP.F16.F32.PACK_AB R3, RZ, R29 ;  /* 0x0000001dff03723e */ /* 0x000fca00000000ff */
[C---:B------:R-:W-:Y:S02]  /*0c90*/  HSETP2.GEU.AND P3, PT, |R3|.reuse.H0_H0, 8.523464202880859375e-06, 8.523464202880859375e-06, PT ;  /* 0x008f008f03007434 */ /* 0x040fe40003f6ea00 */
[----:B------:R-:W-:Y:S02]  /*0ca0*/  HSETP2.GT.AND P0, PT, |R3|.H0_H0, RZ.H0_H0, PT ;  /* 0x200000ff03007234 */ /* 0x000fe40003f04a00 */
[----:B------:R-:W-:-:S03]  /*0cb0*/  @P1 HADD2 R23, -RZ.H0_H0, 15.5, 15.5 ;  /* 0x4bc04bc0ff171430 */ /* 0x000fc60000000900 */
[----:B------:R-:W-:-:S03]  /*0cc0*/  PLOP3.LUT P0, PT, P3, P0, PT, 0xf2, 0x2f ;  /* 0x00000000002f781c */ /* 0x000fc60001f01e72 */
[----:B------:R-:W0:Y:S10]  /*0cd0*/  F2I.F16.FLOOR.NTZ R23, R23 ;  /* 0x0000001700177305 */ /* 0x000e340000107100 */
[----:B------:R-:W-:-:S04]  /*0ce0*/  @!P0 FFMA R27, -R22, R29, R27 ;  /* 0x0000001d161b8223 */ /* 0x000fc8000000011b */
[----:B------:R-:W-:Y:S01]  /*0cf0*/  @!P0 FFMA R29, R25, R27, R29 ;  /* 0x0000001b191d8223 */ /* 0x000fe2000000001d */
[----:B------:R-:W-:Y:S01]  /*0d00*/  HADD2.F32 R27, -RZ, R28.H1_H1 ;  /* 0x3000001cff1b7230 */ /* 0x000fe20000004100 */
[----:B0-----:R-:W-:-:S03]  /*0d10*/  SHF.L.U32 R23, R23, 0x8, RZ ;  /* 0x0000000817177819 */ /* 0x001fc600000006ff */
[----:B------:R-:W-:Y:S01]  /*0d20*/  @!P0 F2FP.F16.F32.PACK_AB R3, RZ, R29 ;  /* 0x0000001dff03823e */ /* 0x000fe200000000ff */
[----:B------:R-:W-:Y:S01]  /*0d30*/  FMUL R28, R25, R27 ;  /* 0x0000001b191c7220 */ /* 0x000fe20000400000 */
[----:B------:R-:W-:-:S04]  /*0d40*/  HSETP2.GT.AND P0, PT, R5.H0_H0, 1.5, 1.5, PT ;  /* 0x3e003e0005007434 */ /* 0x000fc80003f04800 */
[----:B------:R-:W-:-:S05]  /*0d50*/  F2FP.F16.F32.PACK_AB R19, RZ, R28 ;  /* 0x0000001cff13723e */ /* 0x000fca00000000ff */
[C---:B------:R-:W-:Y:S02]  /*0d60*/  HSETP2.GEU.AND P3, PT, |R19|.reuse.H0_H0, 8.523464202880859375e-06, 8.523464202880859375e-06, PT ;  /* 0x008f008f13007434 */ /* 0x040fe40003f6ea00 */
[----:B------:R-:W-:Y:S02]  /*0d70*/  HSETP2.GT.AND P2, PT, |R19|.H0_H0, RZ.H0_H0, PT ;  /* 0x200000ff13007234 */ /* 0x000fe40003f44a00 */
[----:B------:R-:W-:-:S03]  /*0d80*/  @!P0 HADD2 R5, -RZ.H0_H0, 1.5, 1.5 ;  /* 0x3e003e00ff058430 */ /* 0x000fc60000000900 */
[----:B------:R-:W-:Y:S02]  /*0d90*/  PLOP3.LUT P2, PT, P3, P2, PT, 0xf2, 0x2f ;  /* 0x00000000002f781c */ /* 0x000fe40001f45e72 */
[----:B------:R-:W-:-:S11]  /*0da0*/  HSETP2.GEU.AND P3, PT, R2.H0_H0, 15.5, 15.5, PT ;  /* 0x4bc04bc002007434 */ /* 0x000fd60003f6e800 */
[----:B------:R-:W-:Y:S02]  /*0db0*/  @!P2 FFMA R22, -R22, R28, R27 ;  /* 0x0000001c1616a223 */ /* 0x000fe4000000011b */
[----:B------:R-:W-:Y:S01]  /*0dc0*/  @P3 HADD2 R2, -RZ.H0_H0, 15.5, 15.5 ;  /* 0x4bc04bc0ff023430 */ /* 0x000fe20000000900 */
[----:B------:R-:W-:Y:S01]  /*0dd0*/  HSETP2.GT.AND P3, PT, R4.H0_H0, 1.5, 1.5, PT ;  /* 0x3e003e0004007434 */ /* 0x000fe20003f64800 */
[----:B------:R-:W-:Y:S01]  /*0de0*/  @!P2 FFMA R22, R25, R22, R28 ;  /* 0x000000161916a223 */ /* 0x000fe2000000001c */
[----:B------:R-:W-:Y:S01]  /*0df0*/  PRMT R25, R19, 0x7610, R25 ;  /* 0x0000761013197816 */ /* 0x000fe20000000019 */
[----:B------:R-:W-:Y:S02]  /*0e00*/  HADD2 R19, R3.H0_H0, 8.5, 8.5 ;  /* 0x4840484003137430 */ /* 0x000fe40000000800 */
[----:B------:R-:W0:Y:S01]  /*0e10*/  F2I.F16.FLOOR.NTZ R2, R2 ;  /* 0x0000000200027305 */ /* 0x000e220000107100 */
[----:B------:R-:W-:Y:S02]  /*0e20*/  @!P2 F2FP.F16.F32.PACK_AB R25, RZ, R22 ;  /* 0x00000016ff19a23e */ /* 0x000fe400000000ff */
[----:B------:R-:W-:-:S03]  /*0e30*/  HSETP2.GT.AND P1, PT, R19.H0_H0, 1.5, 1.5, PT ;  /* 0x3e003e0013007434 */ /* 0x000fc60003f24800 */
[----:B------:R-:W-:Y:S02]  /*0e40*/  HADD2 R3, R25.H0_H0, 8.5, 8.5 ;  /* 0x4840484019037430 */ /* 0x000fe40000000800 */
[----:B------:R-:W-:Y:S01]  /*0e50*/  @!P3 HADD2 R4, -RZ.H0_H0, 1.5, 1.5 ;  /* 0x3e003e00ff04b430 */ /* 0x000fe20000000900 */
[----:B------:R-:W-:Y:S02]  /*0e60*/  HSETP2.GEU.AND P3, PT, R5.H0_H0, 15.5, 15.5, PT ;  /* 0x4bc04bc005007434 */ /* 0x000fe40003f6e800 */
[----:B------:R-:W-:Y:S02]  /*0e70*/  HSETP2.GT.AND P0, PT, R3.H0_H0, 1.5, 1.5, PT ;  /* 0x3e003e0003007434 */ /* 0x000fe40003f04800 */
[----:B------:R-:W-:Y:S01]  /*0e80*/  HSETP2.GEU.AND P2, PT, R4.H0_H0, 15.5, 15.5, PT ;  /* 0x4bc04bc004007434 */ /* 0x000fe20003f4e800 */
[----:B0-----:R-:W-:Y:S02]  /*0e90*/  IMAD.SHL.U32 R2, R2, 0x10, RZ ;  /* 0x0000001002027824 */ /* 0x001fe400078e00ff */
[----:B------:R-:W-:-:S03]  /*0ea0*/  @!P1 HADD2 R19, -RZ.H0_H0, 1.5, 1.5 ;  /* 0x3e003e00ff139430 */ /* 0x000fc60000000900 */
[----:B------:R-:W-:Y:S02]  /*0eb0*/  LOP3.LUT R2, R2, R21, RZ, 0xfc, !PT ;  /* 0x0000001502027212 */ /* 0x000fe400078efcff */
[----:B------:R-:W-:Y:S01]  /*0ec0*/  HSETP2.GEU.AND P1, PT, R19.H0_H0, 15.5, 15.5, PT ;  /* 0x4bc04bc013007434 */ /* 0x000fe20003f2e800 */
[----:B------:R-:W-:Y:S01]  /*0ed0*/  @P3 HADD2 R5, -RZ.H0_H0, 15.5, 15.5 ;  /* 0x4bc04bc0ff053430 */ /* 0x000fe20000000900 */
[----:B------:R-:W-:Y:S01]  /*0ee0*/  LOP3.LUT R23, R2, R23, RZ, 0xfc, !PT ;  /* 0x0000001702177212 */ /* 0x000fe200078efcff */
[----:B------:R-:W-:Y:S02]  /*0ef0*/  @!P0 HADD2 R3, -RZ.H0_H0, 1.5, 1.5 ;  /* 0x3e003e00ff038430 */ /* 0x000fe40000000900 */
[----:B------:R-:W-:Y:S01]  /*0f00*/  @P2 HADD2 R4, -RZ.H0_H0, 15.5, 15.5 ;  /* 0x4bc04bc0ff042430 */ /* 0x000fe20000000900 */
[----:B------:R-:W-:Y:S01]  /*0f10*/  LOP3.LUT R23, R23, R24, RZ, 0xfc, !PT ;  /* 0x0000001817177212 */ /* 0x000fe200078efcff */
[----:B------:R-:W0:Y:S01]  /*0f20*/  F2I.F16.FLOOR.NTZ R5, R5 ;  /* 0x0000000500057305 */ /* 0x000e220000107100 */
[----:B------:R-:W-:-:S05]  /*0f30*/  HSETP2.GEU.AND P0, PT, R3.H0_H0, 15.5, 15.5, PT ;  /* 0x4bc04bc003007434 */ /* 0x000fca0003f0e800 */
[----:B------:R-:W-:Y:S01]  /*0f40*/  @P1 HADD2 R19, -RZ.H0_H0, 15.5, 15.5 ;  /* 0x4bc04bc0ff131430 */ /* 0x000fe20000000900 */
[----:B------:R-:W-:Y:S01]  /*0f50*/  IADD3 R6, P1, PT, R6, 0x4, RZ ;  /* 0x0000000406067810 */ /* 0x000fe20007f3e0ff */
[----:B------:R-:W1:Y:S04]  /*0f60*/  F2I.F16.FLOOR.NTZ R4, R4 ;  /* 0x0000000400047305 */ /* 0x000e680000107100 */
[----:B------:R-:W-:Y:S02]  /*0f70*/  IMAD.X R11, RZ, RZ, R11, P1 ;  /* 0x000000ffff0b7224 */ /* 0x000fe400008e060b */
[----:B------:R-:W-:Y:S01]  /*0f80*/  @P0 HADD2 R3, -RZ.H0_H0, 15.5, 15.5 ;  /* 0x4bc04bc0ff030430 */ /* 0x000fe20000000900 */
[----:B0-----:R-:W-:Y:S01]  /*0f90*/  SHF.L.U32 R5, R5, 0x14, RZ ;  /* 0x0000001405057819 */ /* 0x001fe200000006ff */
[----:B------:R-:W0:Y:S01]  /*0fa0*/  F2I.F16.FLOOR.NTZ R19, R19 ;  /* 0x0000001300137305 */ /* 0x000e220000107100 */
[----:B-1----:R-:W-:-:S07]  /*0fb0*/  IMAD.U32 R4, R4, 0x10000, RZ ;  /* 0x0001000004047824 */ /* 0x002fce00078e00ff */
[----:B------:R-:W1:Y:S01]  /*0fc0*/  F2I.F16.FLOOR.NTZ R3, R3 ;  /* 0x0000000300037305 */ /* 0x000e620000107100 */
[----:B------:R-:W-:Y:S01]  /*0fd0*/  LOP3.LUT R4, R23, R4, RZ, 0xfc, !PT ;  /* 0x0000000417047212 */ /* 0x000fe200078efcff */
[----:B0-----:R-:W-:-:S03]  /*0fe0*/  IMAD.SHL.U32 R2, R19, 0x1000000, RZ ;  /* 0x0100000013027824 */ /* 0x001fc600078e00ff */
[----:B------:R-:W-:-:S04]  /*0ff0*/  LOP3.LUT R5, R4, R5, RZ, 0xfc, !PT ;  /* 0x0000000504057212 */ /* 0x000fc800078efcff */
[----:B------:R-:W-:Y:S01]  /*1000*/  LOP3.LUT R5, R5, R2, RZ, 0xfc, !PT ;  /* 0x0000000205057212 */ /* 0x000fe200078efcff */
[----:B-1----:R-:W-:-:S05]  /*1010*/  IMAD.SHL.U32 R4, R3, 0x10000000, RZ ;  /* 0x1000000003047824 */ /* 0x002fca00078e00ff */
[----:B------:R-:W-:-:S05]  /*1020*/  LOP3.LUT R4, R5, R4, RZ, 0xfc, !PT ;  /* 0x0000000405047212 */ /* 0x000fca00078efcff */
[----:B------:R-:W0:Y:S02]  /*1030*/  SHFL.IDX PT, R2, R4, R14, 0x1f ;  /* 0x00001f0e04027589 */ /* 0x000e2400000e0000 */
[----:B0-----:R-:W-:-:S05]  /*1040*/  PRMT R3, R4, R9, R2 ;  /* 0x0000000904037216 */ /* 0x001fca0000000002 */
[----:B------:R-:W0:Y:S02]  /*1050*/  SHFL.IDX PT, R2, R3, R12, 0x1f ;  /* 0x00001f0c03027589 */ /* 0x000e2400000e0000 */
[----:B0-----:R-:W-:Y:S01]  /*1060*/  PRMT R5, R3, R18, R2 ;  /* 0x0000001203057216 */ /* 0x001fe20000000002 */
[----:B------:R-:W-:Y:S01]  /*1070*/  IMAD.MOV.U32 R3, RZ, RZ, R13 ;  /* 0x000000ffff037224 */ /* 0x000fe200078e000d */
[----:B------:R-:W-:Y:S02]  /*1080*/  MOV R2, R20 ;  /* 0x0000001400027202 */ /* 0x000fe40000000f00 */
[----:B------:R-:W-:-:S03]  /*1090*/  IADD3 R20, P0, PT, R20, 0x80, RZ ;  /* 0x0000008014147810 */ /* 0x000fc60007f1e0ff */
[----:B------:R0:W-:Y:S01]  /*10a0*/  STG.E desc[UR6][R2.64], R5 ;  /* 0x0000000502007986 */ /* 0x0001e2000c101906 */
[----:B------:R-:W-:Y:S01]  /*10b0*/  IADD3.X R13, PT, PT, RZ, R13, RZ, P0, !PT ;  /* 0x0000000dff0d7210 */ /* 0x000fe200007fe4ff */
[----:B------:R-:W-:Y:S08]  /*10c0*/  BRA.U UP0, `(.L_x_0) ;  /* 0xfffffff100547547 */ /* 0x000ff0000b83ffff */
[----:B------:R-:W0:Y:S01]  /*10d0*/  LDCU.64 UR4, c[0x0][0x388] ;  /* 0x00007100ff0477ac */ /* 0x000e220008000a00 */
[----:B-----5:R-:W-:-:S04]  /*10e0*/  IADD3 R7, P0, PT, R0, R7, RZ ;  /* 0x0000000700077210 */ /* 0x020fc80007f1e0ff */
[----:B------:R-:W-:Y:S02]  /*10f0*/  LEA.HI.X.SX32 R0, R0, RZ, 0x1, P0 ;  /* 0x000000ff00007211 */ /* 0x000fe400000f0eff */
[----:B0-----:R-:W-:-:S04]  /*1100*/  LEA R2, P0, R7, UR4, 0x2 ;  /* 0x0000000407027c11 */ /* 0x001fc8000f8010ff */
[----:B------:R-:W-:-:S05]  /*1110*/  LEA.HI.X R3, R7, UR5, R0, 0x2, P0 ;  /* 0x0000000507037c11 */ /* 0x000fca00080f1400 */
[----:B------:R-:W-:Y:S01]  /*1120*/  STG.E desc[UR6][R2.64], R10 ;  /* 0x0000000a02007986 */ /* 0x000fe2000c101906 */
[----:B------:R-:W-:Y:S05]  /*1130*/  EXIT ;  /* 0x000000000000794d */ /* 0x000fea0003800000 */
.L_x_1:
[----:B------:R-:W-:-:S00]  /*1140*/  BRA `(.L_x_1) ;  /* 0xfffffffc00fc7947 */ /* 0x000fc0000383ffff */
[----:B------:R-:W-:-:S00]  /*1150*/  NOP ;  /* 0x0000000000007918 */ /* 0x000fc00000000000 */
        /* <DEDUP_REMOVED lines=10> */
.L_x_2:


//--------------------- .nv.shared.reserved.0     --------------------------
	.section	.nv.shared.reserved.0,"aw",@nobits
	.weak		__nv_reservedSMEM_offset_0_alias
	.size		__nv_reservedSMEM_offset_0_alias, 0, 64
	.other		__nv_reservedSMEM_offset_0_alias,@"STO_CUDA_RESERVED_SHARED STV_DEFAULT"
__nv_reservedSMEM_offset_0_alias:
	.zero		0
	.zero		64


//--------------------- .nv.constant0._Z8quantizePK7__half2PS_PjPKi --------------------------
	.section	.nv.constant0._Z8quantizePK7__half2PS_PjPKi,"a",@progbits
	.sectionflags	@""
	.align	4
.nv.constant0._Z8quantizePK7__half2PS_PjPKi:
	.zero		928


//--------------------- SYMBOLS --------------------------

	.type		.nv.reservedSmem.offset0,@object
	.size		.nv.reservedSmem.offset0,0x4
